//
// Generated by NVIDIA NVVM Compiler
//
// Compiler Build ID: CL-36424714
// Cuda compilation tools, release 13.0, V13.0.88
// Based on NVVM 20.0.0
//

.version 9.0
.target sm_100
.address_size 64

	// .globl	reverse_rsi_batch_f32
// _ZZ21reverse_rsi_batch_f32PKfPKiS0_iiiPfE3pss has been demoted
// _ZZ21reverse_rsi_batch_f32PKfPKiS0_iiiPfE10prev_carry has been demoted
// _ZZ21reverse_rsi_batch_f32PKfPKiS0_iiiPfE20prev_carry_is_finite has been demoted
.extern .shared .align 16 .b8 smem[];

.visible .entry reverse_rsi_batch_f32(
	.param .u64 .ptr .align 1 reverse_rsi_batch_f32_param_0,
	.param .u64 .ptr .align 1 reverse_rsi_batch_f32_param_1,
	.param .u64 .ptr .align 1 reverse_rsi_batch_f32_param_2,
	.param .u32 reverse_rsi_batch_f32_param_3,
	.param .u32 reverse_rsi_batch_f32_param_4,
	.param .u32 reverse_rsi_batch_f32_param_5,
	.param .u64 .ptr .align 1 reverse_rsi_batch_f32_param_6
)
{
	.reg .pred 	%p<150>;
	.reg .b16 	%rs<34>;
	.reg .b32 	%r<335>;
	.reg .b32 	%f<310>;
	.reg .b64 	%rd<122>;
	// demoted variable
	.shared .align 8 .b8 _ZZ21reverse_rsi_batch_f32PKfPKiS0_iiiPfE3pss[40];
	// demoted variable
	.shared .align 4 .f32 _ZZ21reverse_rsi_batch_f32PKfPKiS0_iiiPfE10prev_carry;
	// demoted variable
	.shared .align 4 .u32 _ZZ21reverse_rsi_batch_f32PKfPKiS0_iiiPfE20prev_carry_is_finite;
	ld.param.u64 	%rd29, [reverse_rsi_batch_f32_param_1];
	ld.param.u64 	%rd30, [reverse_rsi_batch_f32_param_2];
	ld.param.u32 	%r125, [reverse_rsi_batch_f32_param_3];
	ld.param.u32 	%r127, [reverse_rsi_batch_f32_param_4];
	ld.param.u32 	%r126, [reverse_rsi_batch_f32_param_5];
	ld.param.u64 	%rd31, [reverse_rsi_batch_f32_param_6];
	mov.u32 	%r128, %ctaid.x;
	mov.u32 	%r1, %ntid.x;
	mov.u32 	%r2, %tid.x;
	mad.lo.s32 	%r3, %r128, %r1, %r2;
	setp.ge.s32 	%p1, %r3, %r127;
	@%p1 bra 	$L__BB0_155;
	cvta.to.global.u64 	%rd32, %rd29;
	cvta.to.global.u64 	%rd33, %rd30;
	cvta.to.global.u64 	%rd1, %rd31;
	mul.wide.s32 	%rd34, %r3, 4;
	add.s64 	%rd35, %rd32, %rd34;
	ld.global.nc.u32 	%r4, [%rd35];
	add.s64 	%rd36, %rd33, %rd34;
	ld.global.nc.f32 	%f1, [%rd36];
	mul.lo.s32 	%r5, %r125, %r3;
	mul.wide.s32 	%rd37, %r5, 4;
	add.s64 	%rd2, %rd1, %rd37;
	setp.lt.s32 	%p2, %r4, 1;
	@%p2 bra 	$L__BB0_3;
	setp.gt.f32 	%p3, %f1, 0f00000000;
	setp.lt.f32 	%p4, %f1, 0f42C80000;
	and.pred  	%p5, %p3, %p4;
	@%p5 bra 	$L__BB0_16;
$L__BB0_3:
	setp.lt.s32 	%p141, %r125, 1;
	@%p141 bra 	$L__BB0_155;
	and.b32  	%r6, %r125, 15;
	setp.lt.u32 	%p142, %r125, 16;
	mov.b32 	%r324, 0;
	@%p142 bra 	$L__BB0_7;
	and.b32  	%r324, %r125, 2147483632;
	neg.s32 	%r301, %r324;
	add.s64 	%rd106, %rd37, %rd1;
	add.s64 	%rd116, %rd106, 32;
$L__BB0_6:
	.pragma "nounroll";
	mov.b32 	%r297, 2147483647;
	st.global.u32 	[%rd116+-32], %r297;
	st.global.u32 	[%rd116+-28], %r297;
	st.global.u32 	[%rd116+-24], %r297;
	st.global.u32 	[%rd116+-20], %r297;
	st.global.u32 	[%rd116+-16], %r297;
	st.global.u32 	[%rd116+-12], %r297;
	st.global.u32 	[%rd116+-8], %r297;
	st.global.u32 	[%rd116+-4], %r297;
	st.global.u32 	[%rd116], %r297;
	st.global.u32 	[%rd116+4], %r297;
	st.global.u32 	[%rd116+8], %r297;
	st.global.u32 	[%rd116+12], %r297;
	st.global.u32 	[%rd116+16], %r297;
	st.global.u32 	[%rd116+20], %r297;
	st.global.u32 	[%rd116+24], %r297;
	st.global.u32 	[%rd116+28], %r297;
	add.s32 	%r301, %r301, 16;
	add.s64 	%rd116, %rd116, 64;
	setp.eq.s32 	%p143, %r301, 0;
	@%p143 bra 	$L__BB0_7;
	bra.uni 	$L__BB0_6;
$L__BB0_7:
	setp.eq.s32 	%p144, %r6, 0;
	@%p144 bra 	$L__BB0_155;
	and.b32  	%r96, %r125, 7;
	setp.lt.u32 	%p145, %r6, 8;
	@%p145 bra 	$L__BB0_10;
	mul.wide.u32 	%rd107, %r324, 4;
	add.s64 	%rd108, %rd2, %rd107;
	mov.b32 	%r298, 2147483647;
	st.global.u32 	[%rd108], %r298;
	st.global.u32 	[%rd108+4], %r298;
	st.global.u32 	[%rd108+8], %r298;
	st.global.u32 	[%rd108+12], %r298;
	st.global.u32 	[%rd108+16], %r298;
	st.global.u32 	[%rd108+20], %r298;
	st.global.u32 	[%rd108+24], %r298;
	st.global.u32 	[%rd108+28], %r298;
	add.s32 	%r324, %r324, 8;
$L__BB0_10:
	setp.eq.s32 	%p146, %r96, 0;
	@%p146 bra 	$L__BB0_155;
	and.b32  	%r99, %r125, 3;
	setp.lt.u32 	%p147, %r96, 4;
	@%p147 bra 	$L__BB0_13;
	mul.wide.u32 	%rd109, %r324, 4;
	add.s64 	%rd110, %rd2, %rd109;
	mov.b32 	%r299, 2147483647;
	st.global.u32 	[%rd110], %r299;
	st.global.u32 	[%rd110+4], %r299;
	st.global.u32 	[%rd110+8], %r299;
	st.global.u32 	[%rd110+12], %r299;
	add.s32 	%r324, %r324, 4;
$L__BB0_13:
	setp.eq.s32 	%p148, %r99, 0;
	@%p148 bra 	$L__BB0_155;
	mul.wide.u32 	%rd112, %r324, 4;
	add.s64 	%rd113, %rd37, %rd112;
	add.s64 	%rd119, %rd1, %rd113;
	neg.s32 	%r326, %r99;
$L__BB0_15:
	.pragma "nounroll";
	mov.b32 	%r300, 2147483647;
	st.global.u32 	[%rd119], %r300;
	add.s64 	%rd119, %rd119, 4;
	add.s32 	%r326, %r326, 1;
	setp.eq.s32 	%p149, %r326, 0;
	@%p149 bra 	$L__BB0_155;
	bra.uni 	$L__BB0_15;
$L__BB0_16:
	setp.gt.s32 	%p6, %r126, -1;
	setp.gt.s32 	%p7, %r125, %r126;
	and.pred  	%p8, %p6, %p7;
	@%p8 bra 	$L__BB0_30;
	setp.lt.s32 	%p132, %r125, 1;
	@%p132 bra 	$L__BB0_155;
	and.b32  	%r11, %r125, 15;
	setp.lt.u32 	%p133, %r125, 16;
	mov.b32 	%r328, 0;
	@%p133 bra 	$L__BB0_21;
	and.b32  	%r328, %r125, 2147483632;
	neg.s32 	%r302, %r328;
	add.s64 	%rd97, %rd37, %rd1;
	add.s64 	%rd117, %rd97, 32;
$L__BB0_20:
	.pragma "nounroll";
	mov.b32 	%r292, 2147483647;
	st.global.u32 	[%rd117+-32], %r292;
	st.global.u32 	[%rd117+-28], %r292;
	st.global.u32 	[%rd117+-24], %r292;
	st.global.u32 	[%rd117+-20], %r292;
	st.global.u32 	[%rd117+-16], %r292;
	st.global.u32 	[%rd117+-12], %r292;
	st.global.u32 	[%rd117+-8], %r292;
	st.global.u32 	[%rd117+-4], %r292;
	st.global.u32 	[%rd117], %r292;
	st.global.u32 	[%rd117+4], %r292;
	st.global.u32 	[%rd117+8], %r292;
	st.global.u32 	[%rd117+12], %r292;
	st.global.u32 	[%rd117+16], %r292;
	st.global.u32 	[%rd117+20], %r292;
	st.global.u32 	[%rd117+24], %r292;
	st.global.u32 	[%rd117+28], %r292;
	add.s32 	%r302, %r302, 16;
	add.s64 	%rd117, %rd117, 64;
	setp.eq.s32 	%p134, %r302, 0;
	@%p134 bra 	$L__BB0_21;
	bra.uni 	$L__BB0_20;
$L__BB0_21:
	setp.eq.s32 	%p135, %r11, 0;
	@%p135 bra 	$L__BB0_155;
	and.b32  	%r106, %r125, 7;
	setp.lt.u32 	%p136, %r11, 8;
	@%p136 bra 	$L__BB0_24;
	mul.wide.u32 	%rd98, %r328, 4;
	add.s64 	%rd99, %rd2, %rd98;
	mov.b32 	%r293, 2147483647;
	st.global.u32 	[%rd99], %r293;
	st.global.u32 	[%rd99+4], %r293;
	st.global.u32 	[%rd99+8], %r293;
	st.global.u32 	[%rd99+12], %r293;
	st.global.u32 	[%rd99+16], %r293;
	st.global.u32 	[%rd99+20], %r293;
	st.global.u32 	[%rd99+24], %r293;
	st.global.u32 	[%rd99+28], %r293;
	add.s32 	%r328, %r328, 8;
$L__BB0_24:
	setp.eq.s32 	%p137, %r106, 0;
	@%p137 bra 	$L__BB0_155;
	and.b32  	%r109, %r125, 3;
	setp.lt.u32 	%p138, %r106, 4;
	@%p138 bra 	$L__BB0_27;
	mul.wide.u32 	%rd100, %r328, 4;
	add.s64 	%rd101, %rd2, %rd100;
	mov.b32 	%r294, 2147483647;
	st.global.u32 	[%rd101], %r294;
	st.global.u32 	[%rd101+4], %r294;
	st.global.u32 	[%rd101+8], %r294;
	st.global.u32 	[%rd101+12], %r294;
	add.s32 	%r328, %r328, 4;
$L__BB0_27:
	setp.eq.s32 	%p139, %r109, 0;
	@%p139 bra 	$L__BB0_155;
	mul.wide.u32 	%rd103, %r328, 4;
	add.s64 	%rd104, %rd37, %rd103;
	add.s64 	%rd120, %rd1, %rd104;
	neg.s32 	%r330, %r109;
$L__BB0_29:
	.pragma "nounroll";
	mov.b32 	%r295, 2147483647;
	st.global.u32 	[%rd120], %r295;
	add.s64 	%rd120, %rd120, 4;
	add.s32 	%r330, %r330, 1;
	setp.eq.s32 	%p140, %r330, 0;
	@%p140 bra 	$L__BB0_155;
	bra.uni 	$L__BB0_29;
$L__BB0_30:
	shl.b32 	%r129, %r4, 1;
	add.s32 	%r16, %r129, -1;
	sub.s32 	%r130, %r125, %r126;
	setp.ge.s32 	%p9, %r130, %r129;
	@%p9 bra 	$L__BB0_44;
	setp.lt.s32 	%p123, %r125, 1;
	@%p123 bra 	$L__BB0_155;
	and.b32  	%r17, %r125, 15;
	setp.lt.u32 	%p124, %r125, 16;
	mov.b32 	%r332, 0;
	@%p124 bra 	$L__BB0_35;
	and.b32  	%r332, %r125, 2147483632;
	neg.s32 	%r303, %r332;
	add.s64 	%rd88, %rd37, %rd1;
	add.s64 	%rd118, %rd88, 32;
$L__BB0_34:
	.pragma "nounroll";
	mov.b32 	%r287, 2147483647;
	st.global.u32 	[%rd118+-32], %r287;
	st.global.u32 	[%rd118+-28], %r287;
	st.global.u32 	[%rd118+-24], %r287;
	st.global.u32 	[%rd118+-20], %r287;
	st.global.u32 	[%rd118+-16], %r287;
	st.global.u32 	[%rd118+-12], %r287;
	st.global.u32 	[%rd118+-8], %r287;
	st.global.u32 	[%rd118+-4], %r287;
	st.global.u32 	[%rd118], %r287;
	st.global.u32 	[%rd118+4], %r287;
	st.global.u32 	[%rd118+8], %r287;
	st.global.u32 	[%rd118+12], %r287;
	st.global.u32 	[%rd118+16], %r287;
	st.global.u32 	[%rd118+20], %r287;
	st.global.u32 	[%rd118+24], %r287;
	st.global.u32 	[%rd118+28], %r287;
	add.s32 	%r303, %r303, 16;
	add.s64 	%rd118, %rd118, 64;
	setp.eq.s32 	%p125, %r303, 0;
	@%p125 bra 	$L__BB0_35;
	bra.uni 	$L__BB0_34;
$L__BB0_35:
	setp.eq.s32 	%p126, %r17, 0;
	@%p126 bra 	$L__BB0_155;
	and.b32  	%r116, %r125, 7;
	setp.lt.u32 	%p127, %r17, 8;
	@%p127 bra 	$L__BB0_38;
	mul.wide.u32 	%rd89, %r332, 4;
	add.s64 	%rd90, %rd2, %rd89;
	mov.b32 	%r288, 2147483647;
	st.global.u32 	[%rd90], %r288;
	st.global.u32 	[%rd90+4], %r288;
	st.global.u32 	[%rd90+8], %r288;
	st.global.u32 	[%rd90+12], %r288;
	st.global.u32 	[%rd90+16], %r288;
	st.global.u32 	[%rd90+20], %r288;
	st.global.u32 	[%rd90+24], %r288;
	st.global.u32 	[%rd90+28], %r288;
	add.s32 	%r332, %r332, 8;
$L__BB0_38:
	setp.eq.s32 	%p128, %r116, 0;
	@%p128 bra 	$L__BB0_155;
	and.b32  	%r119, %r125, 3;
	setp.lt.u32 	%p129, %r116, 4;
	@%p129 bra 	$L__BB0_41;
	mul.wide.u32 	%rd91, %r332, 4;
	add.s64 	%rd92, %rd2, %rd91;
	mov.b32 	%r289, 2147483647;
	st.global.u32 	[%rd92], %r289;
	st.global.u32 	[%rd92+4], %r289;
	st.global.u32 	[%rd92+8], %r289;
	st.global.u32 	[%rd92+12], %r289;
	add.s32 	%r332, %r332, 4;
$L__BB0_41:
	setp.eq.s32 	%p130, %r119, 0;
	@%p130 bra 	$L__BB0_155;
	mul.wide.u32 	%rd94, %r332, 4;
	add.s64 	%rd95, %rd37, %rd94;
	add.s64 	%rd121, %rd1, %rd95;
	neg.s32 	%r334, %r119;
$L__BB0_43:
	.pragma "nounroll";
	mov.b32 	%r290, 2147483647;
	st.global.u32 	[%rd121], %r290;
	add.s64 	%rd121, %rd121, 4;
	add.s32 	%r334, %r334, 1;
	setp.ne.s32 	%p131, %r334, 0;
	@%p131 bra 	$L__BB0_43;
	bra.uni 	$L__BB0_155;
$L__BB0_44:
	add.s32 	%r22, %r16, %r126;
	add.s32 	%r23, %r22, -1;
	cvt.rn.f32.u32 	%f101, %r4;
	rcp.rn.f32 	%f2, %f101;
	mov.f32 	%f102, 0f42C80000;
	sub.f32 	%f103, %f102, %f1;
	div.rn.f32 	%f104, %f1, %f103;
	div.rn.f32 	%f3, %f103, %f1;
	sub.s32 	%r131, %r16, %r4;
	cvt.rn.f32.u32 	%f4, %r131;
	mul.f32 	%f5, %f104, %f4;
	mov.u32 	%r132, %ntid.y;
	mul.lo.s32 	%r24, %r1, %r132;
	mov.u32 	%r133, %tid.y;
	mov.u32 	%r134, %tid.z;
	mad.lo.s32 	%r135, %r134, %r132, %r133;
	mul.lo.s32 	%r136, %r135, %r1;
	or.b32  	%r25, %r136, %r2;
	setp.ne.s32 	%p10, %r25, 0;
	@%p10 bra 	$L__BB0_46;
	mov.u32 	%r146, %ntid.z;
	mul.lo.s32 	%r145, %r24, %r146;
	mov.u32 	%r139, _ZZ21reverse_rsi_batch_f32PKfPKiS0_iiiPfE3pss;
	add.s32 	%r137, %r139, 8;
	// begin inline asm
	mbarrier.init.shared.b64 [%r137], %r145;
	// end inline asm
	// begin inline asm
	mbarrier.init.shared.b64 [%r139], %r145;
	// end inline asm
	add.s32 	%r141, %r139, 24;
	// begin inline asm
	mbarrier.init.shared.b64 [%r141], %r145;
	// end inline asm
	add.s32 	%r143, %r139, 16;
	// begin inline asm
	mbarrier.init.shared.b64 [%r143], %r145;
	// end inline asm
	cvt.u64.u32 	%rd39, %r139;
	cvta.shared.u64 	%rd40, %rd39;
	add.s64 	%rd38, %rd40, 32;
	// begin inline asm
	st.relaxed.cta.b32 [%rd38],%r145;
	// end inline asm
$L__BB0_46:
	barrier.sync 	0;
	add.s32 	%r147, %r125, 255;
	shr.s32 	%r148, %r147, 31;
	shr.u32 	%r149, %r148, 24;
	add.s32 	%r150, %r147, %r149;
	shr.s32 	%r26, %r150, 8;
	setp.ne.s32 	%p11, %r2, 0;
	@%p11 bra 	$L__BB0_48;
	mov.b32 	%r151, 0;
	st.shared.u32 	[_ZZ21reverse_rsi_batch_f32PKfPKiS0_iiiPfE10prev_carry], %r151;
	mov.b32 	%r152, 1;
	st.shared.u32 	[_ZZ21reverse_rsi_batch_f32PKfPKiS0_iiiPfE20prev_carry_is_finite], %r152;
$L__BB0_48:
	bar.sync 	0;
	setp.lt.s32 	%p12, %r125, 1;
	mov.b16 	%rs31, 0;
	@%p12 bra 	$L__BB0_75;
	min.u32 	%r27, %r125, 256;
	mov.b32 	%r304, 0;
	// begin inline asm
	mov.u64 %rd41, %globaltimer;
	// end inline asm
	mov.u32 	%r157, _ZZ21reverse_rsi_batch_f32PKfPKiS0_iiiPfE3pss;
	add.s32 	%r155, %r157, 8;
$L__BB0_50:
	mov.b32 	%r156, 1;
	// begin inline asm
	{
	.reg .pred p;
	mbarrier.try_wait.parity.shared.b64 p, [%r155], %r156;
	selp.b32 %r154, 1, 0, p;
	}
	// end inline asm
	setp.ne.s32 	%p13, %r154, 0;
	@%p13 bra 	$L__BB0_57;
	setp.gt.s32 	%p120, %r304, 15;
	@%p120 bra 	$L__BB0_53;
	add.s32 	%r304, %r304, 1;
	bra.uni 	$L__BB0_50;
$L__BB0_53:
	// begin inline asm
	mov.u64 %rd82, %globaltimer;
	// end inline asm
	sub.s64 	%rd13, %rd82, %rd41;
	setp.lt.s64 	%p121, %rd13, 4000000;
	@%p121 bra 	$L__BB0_55;
	mov.b32 	%r284, 1000000;
	// begin inline asm
	nanosleep.u32 %r284;
	// end inline asm
	bra.uni 	$L__BB0_50;
$L__BB0_55:
	setp.lt.s64 	%p122, %rd13, 40000;
	@%p122 bra 	$L__BB0_50;
	shr.s64 	%rd83, %rd13, 63;
	shr.u64 	%rd84, %rd83, 62;
	add.s64 	%rd85, %rd13, %rd84;
	shr.u64 	%rd86, %rd85, 2;
	cvt.u32.u64 	%r285, %rd86;
	// begin inline asm
	nanosleep.u32 %r285;
	// end inline asm
	bra.uni 	$L__BB0_50;
$L__BB0_57:
	setp.ge.u32 	%p14, %r2, %r27;
	@%p14 bra 	$L__BB0_74;
	ld.param.u64 	%rd114, [reverse_rsi_batch_f32_param_0];
	cvta.to.global.u64 	%rd14, %rd114;
	add.s32 	%r158, %r2, %r1;
	max.u32 	%r159, %r27, %r158;
	setp.lt.u32 	%p15, %r158, %r27;
	selp.u32 	%r160, 1, 0, %p15;
	add.s32 	%r161, %r158, %r160;
	sub.s32 	%r162, %r159, %r161;
	div.u32 	%r163, %r162, %r1;
	add.s32 	%r30, %r163, %r160;
	and.b32  	%r164, %r30, 3;
	setp.eq.s32 	%p16, %r164, 3;
	mov.u32 	%r307, %r2;
	@%p16 bra 	$L__BB0_63;
	add.s32 	%r166, %r30, 1;
	and.b32  	%r31, %r166, 3;
	mov.b32 	%r306, 0;
	mov.u32 	%r307, %r2;
$L__BB0_60:
	.pragma "nounroll";
	setp.ne.s32 	%p17, %r25, 0;
	@%p17 bra 	$L__BB0_62;
	shl.b32 	%r168, %r307, 2;
	mov.u32 	%r169, smem;
	add.s32 	%r167, %r169, %r168;
	mul.wide.u32 	%rd43, %r307, 4;
	add.s64 	%rd42, %rd14, %rd43;
	// begin inline asm
	cp.async.ca.shared.global [%r167], [%rd42], 4, 4;
	// end inline asm
$L__BB0_62:
	add.s32 	%r307, %r307, %r1;
	add.s32 	%r306, %r306, 1;
	setp.ne.s32 	%p18, %r306, %r31;
	@%p18 bra 	$L__BB0_60;
$L__BB0_63:
	setp.lt.u32 	%p19, %r30, 3;
	@%p19 bra 	$L__BB0_74;
	mov.u32 	%r172, smem;
$L__BB0_65:
	setp.ne.s32 	%p20, %r25, 0;
	@%p20 bra 	$L__BB0_67;
	shl.b32 	%r171, %r307, 2;
	add.s32 	%r170, %r172, %r171;
	mul.wide.u32 	%rd45, %r307, 4;
	add.s64 	%rd44, %rd14, %rd45;
	// begin inline asm
	cp.async.ca.shared.global [%r170], [%rd44], 4, 4;
	// end inline asm
$L__BB0_67:
	setp.ne.s32 	%p21, %r25, 0;
	add.s32 	%r38, %r307, %r1;
	@%p21 bra 	$L__BB0_69;
	shl.b32 	%r174, %r38, 2;
	add.s32 	%r173, %r172, %r174;
	mul.wide.u32 	%rd47, %r38, 4;
	add.s64 	%rd46, %rd14, %rd47;
	// begin inline asm
	cp.async.ca.shared.global [%r173], [%rd46], 4, 4;
	// end inline asm
$L__BB0_69:
	setp.ne.s32 	%p22, %r25, 0;
	add.s32 	%r39, %r38, %r1;
	@%p22 bra 	$L__BB0_71;
	shl.b32 	%r177, %r39, 2;
	add.s32 	%r176, %r172, %r177;
	mul.wide.u32 	%rd49, %r39, 4;
	add.s64 	%rd48, %rd14, %rd49;
	// begin inline asm
	cp.async.ca.shared.global [%r176], [%rd48], 4, 4;
	// end inline asm
$L__BB0_71:
	setp.ne.s32 	%p23, %r25, 0;
	add.s32 	%r40, %r39, %r1;
	@%p23 bra 	$L__BB0_73;
	shl.b32 	%r180, %r40, 2;
	add.s32 	%r179, %r172, %r180;
	mul.wide.u32 	%rd51, %r40, 4;
	add.s64 	%rd50, %rd14, %rd51;
	// begin inline asm
	cp.async.ca.shared.global [%r179], [%rd50], 4, 4;
	// end inline asm
$L__BB0_73:
	add.s32 	%r307, %r40, %r1;
	setp.lt.u32 	%p24, %r307, %r27;
	@%p24 bra 	$L__BB0_65;
$L__BB0_74:
	// begin inline asm
	cp.async.mbarrier.arrive.shared.b64 [%r157];
	// end inline asm
	mov.b32 	%r184, 1;
	// begin inline asm
	mbarrier.arrive.shared::cta.b64                             %rd52,  [%r157], %r184;    // 2. 
	// end inline asm
	mov.b16 	%rs31, 1;
$L__BB0_75:
	setp.lt.s32 	%p25, %r125, 1;
	@%p25 bra 	$L__BB0_152;
	neg.f32 	%f6, %f4;
	cvt.rn.f32.u32 	%f7, %r16;
	max.s32 	%r42, %r26, 1;
	mov.b16 	%rs30, 0;
	mov.b16 	%rs33, 5;
	mov.f32 	%f276, 0f00000000;
	mov.b32 	%r310, 0;
	mov.u32 	%r309, %r125;
	mov.f32 	%f275, %f276;
	mov.f32 	%f274, %f276;
	mov.f32 	%f273, %f276;
	mov.f32 	%f272, %f276;
	mov.f32 	%f271, %f276;
$L__BB0_77:
	min.s32 	%r187, %r309, 256;
	max.s32 	%r45, %r187, 1;
	shr.u16 	%rs15, %rs33, 1;
	and.b16  	%rs16, %rs15, 1;
	// begin inline asm
	mov.u64 %rd53, %globaltimer;
	// end inline asm
	cvt.u32.u16 	%r46, %rs16;
	mov.b32 	%r311, 0;
$L__BB0_78:
	and.b16  	%rs17, %rs30, 255;
	mul.wide.u16 	%r191, %rs17, 16;
	mov.u32 	%r192, _ZZ21reverse_rsi_batch_f32PKfPKiS0_iiiPfE3pss;
	add.s32 	%r189, %r192, %r191;
	// begin inline asm
	{
	.reg .pred p;
	mbarrier.try_wait.parity.shared.b64 p, [%r189], %r46;
	selp.b32 %r188, 1, 0, p;
	}
	// end inline asm
	setp.ne.s32 	%p26, %r188, 0;
	@%p26 bra 	$L__BB0_85;
	setp.gt.s32 	%p117, %r311, 15;
	@%p117 bra 	$L__BB0_81;
	add.s32 	%r311, %r311, 1;
	bra.uni 	$L__BB0_78;
$L__BB0_81:
	// begin inline asm
	mov.u64 %rd77, %globaltimer;
	// end inline asm
	sub.s64 	%rd16, %rd77, %rd53;
	setp.lt.s64 	%p118, %rd16, 4000000;
	@%p118 bra 	$L__BB0_83;
	mov.b32 	%r282, 1000000;
	// begin inline asm
	nanosleep.u32 %r282;
	// end inline asm
	bra.uni 	$L__BB0_78;
$L__BB0_83:
	setp.lt.s64 	%p119, %rd16, 40000;
	@%p119 bra 	$L__BB0_78;
	shr.s64 	%rd78, %rd16, 63;
	shr.u64 	%rd79, %rd78, 62;
	add.s64 	%rd80, %rd16, %rd79;
	shr.u64 	%rd81, %rd80, 2;
	cvt.u32.u64 	%r283, %rd81;
	// begin inline asm
	nanosleep.u32 %r283;
	// end inline asm
	bra.uni 	$L__BB0_78;
$L__BB0_85:
	setp.ne.s32 	%p27, %r2, 0;
	bar.sync 	0;
	shl.b32 	%r49, %r310, 8;
	shl.b32 	%r193, %r310, 10;
	and.b32  	%r194, %r193, 1024;
	mov.u32 	%r195, smem;
	add.s32 	%r50, %r195, %r194;
	sub.s32 	%r51, %r125, %r49;
	setp.lt.s32 	%p28, %r51, 1;
	or.pred  	%p29, %p27, %p28;
	@%p29 bra 	$L__BB0_114;
	ld.shared.u32 	%r315, [_ZZ21reverse_rsi_batch_f32PKfPKiS0_iiiPfE20prev_carry_is_finite];
	ld.shared.f32 	%f264, [_ZZ21reverse_rsi_batch_f32PKfPKiS0_iiiPfE10prev_carry];
	setp.lt.s32 	%p30, %r309, 4;
	mov.b32 	%r314, 0;
	@%p30 bra 	$L__BB0_101;
	mov.b32 	%r312, 0;
$L__BB0_88:
	add.s32 	%r55, %r312, %r49;
	shl.b32 	%r198, %r312, 2;
	add.s32 	%r56, %r50, %r198;
	ld.shared.f32 	%f16, [%r56];
	abs.f32 	%f106, %f16;
	setp.ne.f32 	%p31, %f106, 0f7F800000;
	selp.u32 	%r57, 1, 0, %p31;
	setp.lt.s32 	%p32, %r55, %r126;
	mov.u32 	%r199, smem;
	add.s32 	%r200, %r199, %r198;
	add.s32 	%r58, %r200, 2048;
	@%p32 bra 	$L__BB0_90;
	setp.eq.s32 	%p33, %r55, %r126;
	selp.f32 	%f107, 0f00000000, %f264, %p33;
	selp.b32 	%r201, 1, %r315, %p33;
	and.b32  	%r202, %r201, %r57;
	setp.eq.s32 	%p34, %r202, 0;
	sub.f32 	%f108, %f16, %f107;
	selp.f32 	%f109, 0f00000000, %f108, %p34;
	max.f32 	%f110, %f109, 0f00000000;
	st.shared.f32 	[%r58], %f110;
	setp.lt.f32 	%p35, %f109, 0f00000000;
	neg.f32 	%f111, %f109;
	selp.f32 	%f112, %f111, 0f00000000, %p35;
	st.shared.f32 	[%r58+1024], %f112;
	bra.uni 	$L__BB0_91;
$L__BB0_90:
	mov.b32 	%r203, 0;
	st.shared.u32 	[%r58], %r203;
	st.shared.u32 	[%r58+1024], %r203;
$L__BB0_91:
	add.s32 	%r59, %r55, 1;
	ld.shared.f32 	%f17, [%r56+4];
	abs.f32 	%f113, %f17;
	setp.ne.f32 	%p36, %f113, 0f7F800000;
	selp.u32 	%r60, 1, 0, %p36;
	setp.lt.s32 	%p37, %r59, %r126;
	@%p37 bra 	$L__BB0_93;
	setp.eq.s32 	%p38, %r59, %r126;
	selp.f32 	%f114, 0f00000000, %f16, %p38;
	selp.b32 	%r204, 1, %r57, %p38;
	and.b32  	%r205, %r204, %r60;
	setp.eq.s32 	%p39, %r205, 0;
	sub.f32 	%f115, %f17, %f114;
	selp.f32 	%f116, 0f00000000, %f115, %p39;
	max.f32 	%f117, %f116, 0f00000000;
	st.shared.f32 	[%r58+4], %f117;
	setp.lt.f32 	%p40, %f116, 0f00000000;
	neg.f32 	%f118, %f116;
	selp.f32 	%f119, %f118, 0f00000000, %p40;
	st.shared.f32 	[%r58+1028], %f119;
	bra.uni 	$L__BB0_94;
$L__BB0_93:
	mov.b32 	%r206, 0;
	st.shared.u32 	[%r58+4], %r206;
	st.shared.u32 	[%r58+1028], %r206;
$L__BB0_94:
	add.s32 	%r61, %r55, 2;
	ld.shared.f32 	%f18, [%r56+8];
	abs.f32 	%f120, %f18;
	setp.ne.f32 	%p41, %f120, 0f7F800000;
	selp.u32 	%r62, 1, 0, %p41;
	setp.lt.s32 	%p42, %r61, %r126;
	@%p42 bra 	$L__BB0_96;
	setp.eq.s32 	%p43, %r61, %r126;
	selp.f32 	%f121, 0f00000000, %f17, %p43;
	selp.b32 	%r207, 1, %r60, %p43;
	and.b32  	%r208, %r207, %r62;
	setp.eq.s32 	%p44, %r208, 0;
	sub.f32 	%f122, %f18, %f121;
	selp.f32 	%f123, 0f00000000, %f122, %p44;
	max.f32 	%f124, %f123, 0f00000000;
	st.shared.f32 	[%r58+8], %f124;
	setp.lt.f32 	%p45, %f123, 0f00000000;
	neg.f32 	%f125, %f123;
	selp.f32 	%f126, %f125, 0f00000000, %p45;
	st.shared.f32 	[%r58+1032], %f126;
	bra.uni 	$L__BB0_97;
$L__BB0_96:
	mov.b32 	%r209, 0;
	st.shared.u32 	[%r58+8], %r209;
	st.shared.u32 	[%r58+1032], %r209;
$L__BB0_97:
	add.s32 	%r63, %r55, 3;
	ld.shared.f32 	%f264, [%r56+12];
	abs.f32 	%f127, %f264;
	setp.ne.f32 	%p46, %f127, 0f7F800000;
	selp.u32 	%r315, 1, 0, %p46;
	setp.lt.s32 	%p47, %r63, %r126;
	@%p47 bra 	$L__BB0_99;
	setp.eq.s32 	%p48, %r63, %r126;
	selp.f32 	%f128, 0f00000000, %f18, %p48;
	selp.b32 	%r210, 1, %r62, %p48;
	and.b32  	%r211, %r210, %r315;
	setp.eq.s32 	%p49, %r211, 0;
	sub.f32 	%f129, %f264, %f128;
	selp.f32 	%f130, 0f00000000, %f129, %p49;
	max.f32 	%f131, %f130, 0f00000000;
	st.shared.f32 	[%r58+12], %f131;
	setp.lt.f32 	%p50, %f130, 0f00000000;
	neg.f32 	%f132, %f130;
	selp.f32 	%f133, %f132, 0f00000000, %p50;
	st.shared.f32 	[%r58+1036], %f133;
	bra.uni 	$L__BB0_100;
$L__BB0_99:
	mov.b32 	%r212, 0;
	st.shared.u32 	[%r58+12], %r212;
	st.shared.u32 	[%r58+1036], %r212;
$L__BB0_100:
	add.s32 	%r312, %r312, 4;
	and.b32  	%r314, %r45, 508;
	setp.ne.s32 	%p51, %r312, %r314;
	@%p51 bra 	$L__BB0_88;
$L__BB0_101:
	and.b32  	%r213, %r45, 3;
	setp.eq.s32 	%p52, %r213, 0;
	@%p52 bra 	$L__BB0_113;
	add.s32 	%r69, %r314, %r49;
	shl.b32 	%r214, %r314, 2;
	add.s32 	%r70, %r50, %r214;
	ld.shared.f32 	%f21, [%r70];
	abs.f32 	%f22, %f21;
	setp.lt.s32 	%p53, %r69, %r126;
	mov.u32 	%r215, smem;
	add.s32 	%r216, %r215, %r214;
	add.s32 	%r71, %r216, 2048;
	@%p53 bra 	$L__BB0_104;
	setp.equ.f32 	%p54, %f22, 0f7F800000;
	setp.ne.s32 	%p55, %r69, %r126;
	selp.f32 	%f134, %f264, 0f00000000, %p55;
	and.b32  	%r217, %r315, 1;
	setp.eq.b32 	%p56, %r217, 1;
	sub.f32 	%f135, %f21, %f134;
	selp.f32 	%f136, %f135, 0f00000000, %p56;
	selp.f32 	%f137, %f136, %f135, %p55;
	selp.f32 	%f138, 0f00000000, %f137, %p54;
	max.f32 	%f139, %f138, 0f00000000;
	st.shared.f32 	[%r71], %f139;
	setp.lt.f32 	%p57, %f138, 0f00000000;
	neg.f32 	%f140, %f138;
	selp.f32 	%f141, %f140, 0f00000000, %p57;
	st.shared.f32 	[%r71+1024], %f141;
	bra.uni 	$L__BB0_105;
$L__BB0_104:
	mov.b32 	%r218, 0;
	st.shared.u32 	[%r71], %r218;
	st.shared.u32 	[%r71+1024], %r218;
$L__BB0_105:
	and.b32  	%r219, %r45, 3;
	setp.eq.s32 	%p58, %r219, 1;
	@%p58 bra 	$L__BB0_113;
	add.s32 	%r72, %r69, 1;
	ld.shared.f32 	%f23, [%r70+4];
	abs.f32 	%f24, %f23;
	setp.lt.s32 	%p59, %r72, %r126;
	@%p59 bra 	$L__BB0_108;
	setp.equ.f32 	%p60, %f24, 0f7F800000;
	setp.equ.f32 	%p61, %f22, 0f7F800000;
	setp.ne.s32 	%p62, %r72, %r126;
	selp.f32 	%f142, %f21, 0f00000000, %p62;
	sub.f32 	%f143, %f23, %f142;
	selp.f32 	%f144, 0f00000000, %f143, %p61;
	selp.f32 	%f145, %f144, %f143, %p62;
	selp.f32 	%f146, 0f00000000, %f145, %p60;
	max.f32 	%f147, %f146, 0f00000000;
	st.shared.f32 	[%r71+4], %f147;
	setp.lt.f32 	%p63, %f146, 0f00000000;
	neg.f32 	%f148, %f146;
	selp.f32 	%f149, %f148, 0f00000000, %p63;
	st.shared.f32 	[%r71+1028], %f149;
	bra.uni 	$L__BB0_109;
$L__BB0_108:
	mov.b32 	%r220, 0;
	st.shared.u32 	[%r71+4], %r220;
	st.shared.u32 	[%r71+1028], %r220;
$L__BB0_109:
	setp.eq.s32 	%p64, %r219, 2;
	@%p64 bra 	$L__BB0_113;
	add.s32 	%r73, %r69, 2;
	setp.lt.s32 	%p65, %r73, %r126;
	@%p65 bra 	$L__BB0_112;
	setp.equ.f32 	%p66, %f24, 0f7F800000;
	ld.shared.f32 	%f150, [%r70+8];
	abs.f32 	%f151, %f150;
	setp.equ.f32 	%p67, %f151, 0f7F800000;
	setp.ne.s32 	%p68, %r73, %r126;
	selp.f32 	%f152, %f23, 0f00000000, %p68;
	sub.f32 	%f153, %f150, %f152;
	selp.f32 	%f154, 0f00000000, %f153, %p66;
	selp.f32 	%f155, %f154, %f153, %p68;
	selp.f32 	%f156, 0f00000000, %f155, %p67;
	max.f32 	%f157, %f156, 0f00000000;
	st.shared.f32 	[%r71+8], %f157;
	setp.lt.f32 	%p69, %f156, 0f00000000;
	neg.f32 	%f158, %f156;
	selp.f32 	%f159, %f158, 0f00000000, %p69;
	st.shared.f32 	[%r71+1032], %f159;
	bra.uni 	$L__BB0_113;
$L__BB0_112:
	mov.b32 	%r222, 0;
	st.shared.u32 	[%r71+8], %r222;
	st.shared.u32 	[%r71+1032], %r222;
$L__BB0_113:
	min.s32 	%r223, %r51, 256;
	shl.b32 	%r224, %r223, 2;
	add.s32 	%r225, %r50, %r224;
	ld.shared.f32 	%f160, [%r225+-4];
	st.shared.f32 	[_ZZ21reverse_rsi_batch_f32PKfPKiS0_iiiPfE10prev_carry], %f160;
	abs.f32 	%f161, %f160;
	setp.ne.f32 	%p70, %f161, 0f7F800000;
	selp.u32 	%r226, 1, 0, %p70;
	st.shared.u32 	[_ZZ21reverse_rsi_batch_f32PKfPKiS0_iiiPfE20prev_carry_is_finite], %r226;
$L__BB0_114:
	bar.sync 	0;
	add.s32 	%r310, %r310, 1;
	setp.ge.s32 	%p71, %r310, %r26;
	@%p71 bra 	$L__BB0_129;
	shl.b32 	%r75, %r310, 8;
	sub.s32 	%r228, %r125, %r75;
	min.s32 	%r76, %r228, 256;
	mov.b32 	%r316, 0;
	// begin inline asm
	mov.u64 %rd54, %globaltimer;
	// end inline asm
$L__BB0_116:
	and.b16  	%rs18, %rs31, 255;
	mul.wide.u16 	%r232, %rs18, 16;
	mov.u32 	%r233, _ZZ21reverse_rsi_batch_f32PKfPKiS0_iiiPfE3pss;
	add.s32 	%r234, %r233, %r232;
	add.s32 	%r230, %r234, 8;
	cvt.u32.u16 	%r235, %rs33;
	and.b32  	%r231, %r235, 1;
	// begin inline asm
	{
	.reg .pred p;
	mbarrier.try_wait.parity.shared.b64 p, [%r230], %r231;
	selp.b32 %r229, 1, 0, p;
	}
	// end inline asm
	setp.ne.s32 	%p72, %r229, 0;
	@%p72 bra 	$L__BB0_123;
	setp.gt.s32 	%p114, %r316, 15;
	@%p114 bra 	$L__BB0_119;
	add.s32 	%r316, %r316, 1;
	bra.uni 	$L__BB0_116;
$L__BB0_119:
	// begin inline asm
	mov.u64 %rd72, %globaltimer;
	// end inline asm
	sub.s64 	%rd18, %rd72, %rd54;
	setp.lt.s64 	%p115, %rd18, 4000000;
	@%p115 bra 	$L__BB0_121;
	mov.b32 	%r280, 1000000;
	// begin inline asm
	nanosleep.u32 %r280;
	// end inline asm
	bra.uni 	$L__BB0_116;
$L__BB0_121:
	setp.lt.s64 	%p116, %rd18, 40000;
	@%p116 bra 	$L__BB0_116;
	shr.s64 	%rd73, %rd18, 63;
	shr.u64 	%rd74, %rd73, 62;
	add.s64 	%rd75, %rd18, %rd74;
	shr.u64 	%rd76, %rd75, 2;
	cvt.u32.u64 	%r281, %rd76;
	// begin inline asm
	nanosleep.u32 %r281;
	// end inline asm
	bra.uni 	$L__BB0_116;
$L__BB0_123:
	setp.ge.s32 	%p73, %r2, %r76;
	@%p73 bra 	$L__BB0_128;
	mov.u32 	%r317, %r2;
$L__BB0_125:
	setp.ne.s32 	%p74, %r25, 0;
	@%p74 bra 	$L__BB0_127;
	ld.param.u64 	%rd115, [reverse_rsi_batch_f32_param_0];
	add.s32 	%r237, %r75, %r317;
	and.b32  	%r238, %r75, 256;
	add.s32 	%r239, %r317, %r238;
	shl.b32 	%r240, %r239, 2;
	mov.u32 	%r241, smem;
	add.s32 	%r236, %r241, %r240;
	cvta.to.global.u64 	%rd56, %rd115;
	mul.wide.u32 	%rd57, %r237, 4;
	add.s64 	%rd55, %rd56, %rd57;
	// begin inline asm
	cp.async.ca.shared.global [%r236], [%rd55], 4, 4;
	// end inline asm
$L__BB0_127:
	add.s32 	%r317, %r317, %r1;
	setp.lt.s32 	%p75, %r317, %r76;
	@%p75 bra 	$L__BB0_125;
$L__BB0_128:
	and.b16  	%rs19, %rs31, 255;
	mul.wide.u16 	%r245, %rs19, 16;
	mov.u32 	%r246, _ZZ21reverse_rsi_batch_f32PKfPKiS0_iiiPfE3pss;
	add.s32 	%r242, %r246, %r245;
	// begin inline asm
	cp.async.mbarrier.arrive.shared.b64 [%r242];
	// end inline asm
	mov.b32 	%r244, 1;
	// begin inline asm
	mbarrier.arrive.shared::cta.b64                             %rd58,  [%r242], %r244;    // 2. 
	// end inline asm
	add.s16 	%rs20, %rs31, 1;
	and.b16  	%rs21, %rs20, 255;
	setp.eq.s16 	%p76, %rs21, 2;
	selp.b16 	%rs31, 0, %rs20, %p76;
	selp.u16 	%rs22, 1, 0, %p76;
	xor.b16  	%rs33, %rs33, %rs22;
$L__BB0_129:
	setp.lt.s32 	%p77, %r51, 1;
	@%p77 bra 	$L__BB0_150;
	setp.lt.s32 	%p78, %r309, 2;
	mov.b32 	%r321, 0;
	@%p78 bra 	$L__BB0_143;
	mov.b32 	%r318, 0;
$L__BB0_132:
	add.s32 	%r82, %r318, %r49;
	setp.lt.s32 	%p79, %r82, %r23;
	shl.b32 	%r249, %r318, 2;
	mov.u32 	%r250, smem;
	add.s32 	%r251, %r250, %r249;
	add.s32 	%r83, %r251, 2048;
	add.s32 	%r84, %r50, %r249;
	mov.f32 	%f277, 0f7FFFFFFF;
	mov.u32 	%r319, %r82;
	@%p79 bra 	$L__BB0_137;
	setp.ge.s32 	%p80, %r82, %r22;
	@%p80 bra 	$L__BB0_136;
	ld.shared.f32 	%f179, [%r83];
	sub.f32 	%f180, %f179, %f272;
	add.f32 	%f31, %f271, %f180;
	sub.f32 	%f181, %f31, %f271;
	sub.f32 	%f272, %f181, %f180;
	ld.shared.f32 	%f182, [%r83+1024];
	sub.f32 	%f183, %f182, %f274;
	add.f32 	%f33, %f273, %f183;
	sub.f32 	%f184, %f33, %f273;
	sub.f32 	%f274, %f184, %f183;
	setp.ne.s32 	%p84, %r82, %r23;
	mov.f32 	%f271, %f31;
	mov.f32 	%f273, %f33;
	mov.u32 	%r319, %r82;
	@%p84 bra 	$L__BB0_137;
	div.rn.f32 	%f275, %f31, %f7;
	div.rn.f32 	%f276, %f33, %f7;
	mul.f32 	%f185, %f275, %f6;
	fma.rn.f32 	%f186, %f5, %f276, %f185;
	setp.ge.f32 	%p85, %f186, 0f00000000;
	selp.f32 	%f187, 0f3F800000, 0f00000000, %p85;
	mov.f32 	%f188, 0f3F800000;
	sub.f32 	%f189, %f188, %f3;
	fma.rn.f32 	%f190, %f187, %f189, %f3;
	ld.shared.f32 	%f191, [%r84];
	fma.rn.f32 	%f192, %f186, %f190, %f191;
	abs.f32 	%f193, %f192;
	setp.ne.f32 	%p87, %f193, 0f7F800000;
	selp.f32 	%f194, %f192, 0f00000000, %p85;
	selp.f32 	%f277, %f192, %f194, %p87;
	mov.f32 	%f271, %f31;
	mov.f32 	%f273, %f33;
	mov.u32 	%r319, %r23;
	bra.uni 	$L__BB0_137;
$L__BB0_136:
	ld.shared.f32 	%f164, [%r83];
	sub.f32 	%f165, %f164, %f275;
	fma.rn.f32 	%f275, %f2, %f165, %f275;
	ld.shared.f32 	%f166, [%r83+1024];
	sub.f32 	%f167, %f166, %f276;
	fma.rn.f32 	%f276, %f2, %f167, %f276;
	mul.f32 	%f168, %f275, %f6;
	fma.rn.f32 	%f169, %f5, %f276, %f168;
	setp.ge.f32 	%p81, %f169, 0f00000000;
	selp.f32 	%f170, 0f3F800000, 0f00000000, %p81;
	mov.f32 	%f171, 0f3F800000;
	sub.f32 	%f172, %f171, %f3;
	fma.rn.f32 	%f173, %f170, %f172, %f3;
	ld.shared.f32 	%f174, [%r84];
	fma.rn.f32 	%f175, %f169, %f173, %f174;
	abs.f32 	%f176, %f175;
	setp.ne.f32 	%p83, %f176, 0f7F800000;
	selp.f32 	%f177, %f175, 0f00000000, %p81;
	selp.f32 	%f277, %f175, %f177, %p83;
	mov.u32 	%r319, %r82;
$L__BB0_137:
	mul.wide.u32 	%rd59, %r319, 4;
	add.s64 	%rd60, %rd2, %rd59;
	st.global.f32 	[%rd60], %f277;
	add.s32 	%r320, %r82, 1;
	setp.lt.s32 	%p88, %r320, %r23;
	mov.f32 	%f284, 0f7FFFFFFF;
	@%p88 bra 	$L__BB0_142;
	setp.lt.s32 	%p89, %r320, %r22;
	@%p89 bra 	$L__BB0_140;
	ld.shared.f32 	%f196, [%r83+4];
	sub.f32 	%f197, %f196, %f275;
	fma.rn.f32 	%f275, %f2, %f197, %f275;
	ld.shared.f32 	%f198, [%r83+1028];
	sub.f32 	%f199, %f198, %f276;
	fma.rn.f32 	%f276, %f2, %f199, %f276;
	mul.f32 	%f200, %f275, %f6;
	fma.rn.f32 	%f201, %f5, %f276, %f200;
	setp.ge.f32 	%p90, %f201, 0f00000000;
	selp.f32 	%f202, 0f3F800000, 0f00000000, %p90;
	mov.f32 	%f203, 0f3F800000;
	sub.f32 	%f204, %f203, %f3;
	fma.rn.f32 	%f205, %f202, %f204, %f3;
	ld.shared.f32 	%f206, [%r84+4];
	fma.rn.f32 	%f207, %f201, %f205, %f206;
	abs.f32 	%f208, %f207;
	setp.ne.f32 	%p92, %f208, 0f7F800000;
	selp.f32 	%f209, %f207, 0f00000000, %p90;
	selp.f32 	%f284, %f207, %f209, %p92;
	bra.uni 	$L__BB0_142;
$L__BB0_140:
	ld.shared.f32 	%f211, [%r83+4];
	sub.f32 	%f212, %f211, %f272;
	add.f32 	%f51, %f271, %f212;
	sub.f32 	%f213, %f51, %f271;
	sub.f32 	%f272, %f213, %f212;
	ld.shared.f32 	%f214, [%r83+1028];
	sub.f32 	%f215, %f214, %f274;
	add.f32 	%f53, %f273, %f215;
	sub.f32 	%f216, %f53, %f273;
	sub.f32 	%f274, %f216, %f215;
	setp.ne.s32 	%p93, %r320, %r23;
	mov.f32 	%f271, %f51;
	mov.f32 	%f273, %f53;
	@%p93 bra 	$L__BB0_142;
	div.rn.f32 	%f275, %f51, %f7;
	div.rn.f32 	%f276, %f53, %f7;
	mul.f32 	%f217, %f275, %f6;
	fma.rn.f32 	%f218, %f5, %f276, %f217;
	setp.ge.f32 	%p94, %f218, 0f00000000;
	selp.f32 	%f219, 0f3F800000, 0f00000000, %p94;
	mov.f32 	%f220, 0f3F800000;
	sub.f32 	%f221, %f220, %f3;
	fma.rn.f32 	%f222, %f219, %f221, %f3;
	ld.shared.f32 	%f223, [%r84+4];
	fma.rn.f32 	%f224, %f218, %f222, %f223;
	abs.f32 	%f225, %f224;
	setp.ne.f32 	%p96, %f225, 0f7F800000;
	selp.f32 	%f226, %f224, 0f00000000, %p94;
	selp.f32 	%f284, %f224, %f226, %p96;
	mov.f32 	%f271, %f51;
	mov.f32 	%f273, %f53;
	mov.u32 	%r320, %r23;
$L__BB0_142:
	mul.wide.u32 	%rd61, %r320, 4;
	add.s64 	%rd62, %rd2, %rd61;
	st.global.f32 	[%rd62], %f284;
	add.s32 	%r318, %r318, 2;
	and.b32  	%r321, %r45, 510;
	setp.ne.s32 	%p97, %r318, %r321;
	@%p97 bra 	$L__BB0_132;
$L__BB0_143:
	and.b32  	%r252, %r45, 1;
	setp.eq.b32 	%p98, %r252, 1;
	not.pred 	%p99, %p98;
	mov.f32 	%f303, 0f7FFFFFFF;
	@%p99 bra 	$L__BB0_150;
	add.s32 	%r322, %r321, %r49;
	setp.lt.s32 	%p100, %r322, %r23;
	@%p100 bra 	$L__BB0_149;
	mov.f32 	%f228, 0f3F800000;
	sub.f32 	%f77, %f228, %f3;
	setp.lt.s32 	%p101, %r322, %r22;
	@%p101 bra 	$L__BB0_147;
	shl.b32 	%r253, %r321, 2;
	mov.u32 	%r254, smem;
	add.s32 	%r255, %r254, %r253;
	ld.shared.f32 	%f229, [%r255+2048];
	sub.f32 	%f230, %f229, %f275;
	fma.rn.f32 	%f275, %f2, %f230, %f275;
	ld.shared.f32 	%f231, [%r255+3072];
	sub.f32 	%f232, %f231, %f276;
	fma.rn.f32 	%f276, %f2, %f232, %f276;
	mul.f32 	%f233, %f275, %f6;
	fma.rn.f32 	%f234, %f5, %f276, %f233;
	setp.ge.f32 	%p102, %f234, 0f00000000;
	selp.f32 	%f235, 0f3F800000, 0f00000000, %p102;
	fma.rn.f32 	%f236, %f235, %f77, %f3;
	add.s32 	%r256, %r50, %r253;
	ld.shared.f32 	%f237, [%r256];
	fma.rn.f32 	%f238, %f234, %f236, %f237;
	abs.f32 	%f239, %f238;
	setp.ne.f32 	%p104, %f239, 0f7F800000;
	selp.f32 	%f240, %f238, 0f00000000, %p102;
	selp.f32 	%f303, %f238, %f240, %p104;
	bra.uni 	$L__BB0_149;
$L__BB0_147:
	shl.b32 	%r257, %r321, 2;
	mov.u32 	%r258, smem;
	add.s32 	%r259, %r258, %r257;
	ld.shared.f32 	%f242, [%r259+2048];
	sub.f32 	%f243, %f242, %f272;
	add.f32 	%f81, %f271, %f243;
	sub.f32 	%f244, %f81, %f271;
	sub.f32 	%f272, %f244, %f243;
	ld.shared.f32 	%f245, [%r259+3072];
	sub.f32 	%f246, %f245, %f274;
	add.f32 	%f83, %f273, %f246;
	sub.f32 	%f247, %f83, %f273;
	sub.f32 	%f274, %f247, %f246;
	setp.ne.s32 	%p105, %r322, %r23;
	mov.f32 	%f271, %f81;
	mov.f32 	%f273, %f83;
	@%p105 bra 	$L__BB0_149;
	div.rn.f32 	%f275, %f81, %f7;
	div.rn.f32 	%f276, %f83, %f7;
	mul.f32 	%f248, %f275, %f6;
	fma.rn.f32 	%f249, %f5, %f276, %f248;
	setp.ge.f32 	%p106, %f249, 0f00000000;
	selp.f32 	%f250, 0f3F800000, 0f00000000, %p106;
	fma.rn.f32 	%f251, %f250, %f77, %f3;
	add.s32 	%r261, %r50, %r257;
	ld.shared.f32 	%f252, [%r261];
	fma.rn.f32 	%f253, %f249, %f251, %f252;
	abs.f32 	%f254, %f253;
	setp.ne.f32 	%p108, %f254, 0f7F800000;
	selp.f32 	%f255, %f253, 0f00000000, %p106;
	selp.f32 	%f303, %f253, %f255, %p108;
	mov.f32 	%f271, %f81;
	mov.f32 	%f273, %f83;
	mov.u32 	%r322, %r23;
$L__BB0_149:
	mul.wide.u32 	%rd63, %r322, 4;
	add.s64 	%rd64, %rd2, %rd63;
	st.global.f32 	[%rd64], %f303;
$L__BB0_150:
	and.b16  	%rs23, %rs30, 255;
	mul.wide.u16 	%r264, %rs23, 16;
	mov.u32 	%r265, _ZZ21reverse_rsi_batch_f32PKfPKiS0_iiiPfE3pss;
	add.s32 	%r266, %r265, %r264;
	add.s32 	%r262, %r266, 8;
	mov.b32 	%r263, 1;
	// begin inline asm
	mbarrier.arrive.shared::cta.b64                             %rd65,  [%r262], %r263;    // 2. 
	// end inline asm
	add.s16 	%rs24, %rs30, 1;
	and.b16  	%rs25, %rs24, 255;
	setp.eq.s16 	%p109, %rs25, 2;
	xor.b16  	%rs26, %rs33, 2;
	selp.b16 	%rs30, 0, %rs24, %p109;
	selp.b16 	%rs33, %rs26, %rs33, %p109;
	add.s32 	%r309, %r309, -256;
	setp.ne.s32 	%p110, %r310, %r42;
	@%p110 bra 	$L__BB0_77;
	and.b16  	%rs27, %rs33, 4;
	setp.eq.s16 	%p111, %rs27, 0;
	@%p111 bra 	$L__BB0_155;
$L__BB0_152:
	// begin inline asm
	activemask.b32 %r267;
	// end inline asm
	mov.u32 	%r269, _ZZ21reverse_rsi_batch_f32PKfPKiS0_iiiPfE3pss;
	cvt.u64.u32 	%rd66, %r269;
	cvta.shared.u64 	%rd67, %rd66;
	add.s64 	%rd68, %rd67, 32;
	match.any.sync.b64 	%r94, %rd68, %r267;
	brev.b32 	%r270, %r94;
	bfind.shiftamt.u32 	%r271, %r270;
	// begin inline asm
	mov.u32 %r268, %laneid;
	// end inline asm
	setp.ne.s32 	%p112, %r268, %r271;
	@%p112 bra 	$L__BB0_155;
	popc.b32 	%r274, %r94;
	neg.s32 	%r273, %r274;
	// begin inline asm
	fence.sc.cta;
	// end inline asm
	cvta.shared.u64 	%rd71, %rd66;
	add.s64 	%rd69, %rd71, 32;
	// begin inline asm
	atom.add.acquire.cta.u32 %r272,[%rd69],%r273;
	// end inline asm
	setp.ne.s32 	%p113, %r272, %r274;
	@%p113 bra 	$L__BB0_155;
	// begin inline asm
	mbarrier.inval.shared.b64 [%r269];
	// end inline asm
	add.s32 	%r277, %r269, 8;
	// begin inline asm
	mbarrier.inval.shared.b64 [%r277];
	// end inline asm
	add.s32 	%r278, %r269, 16;
	// begin inline asm
	mbarrier.inval.shared.b64 [%r278];
	// end inline asm
	add.s32 	%r279, %r269, 24;
	// begin inline asm
	mbarrier.inval.shared.b64 [%r279];
	// end inline asm
$L__BB0_155:
	ret;

}
	// .globl	reverse_rsi_many_series_one_param_f32
.visible .entry reverse_rsi_many_series_one_param_f32(
	.param .u64 .ptr .align 1 reverse_rsi_many_series_one_param_f32_param_0,
	.param .u64 .ptr .align 1 reverse_rsi_many_series_one_param_f32_param_1,
	.param .u32 reverse_rsi_many_series_one_param_f32_param_2,
	.param .u32 reverse_rsi_many_series_one_param_f32_param_3,
	.param .u32 reverse_rsi_many_series_one_param_f32_param_4,
	.param .f32 reverse_rsi_many_series_one_param_f32_param_5,
	.param .u64 .ptr .align 1 reverse_rsi_many_series_one_param_f32_param_6
)
{
	.reg .pred 	%p<99>;
	.reg .b32 	%r<114>;
	.reg .b32 	%f<302>;
	.reg .b64 	%rd<226>;

	ld.param.u64 	%rd53, [reverse_rsi_many_series_one_param_f32_param_0];
	ld.param.u64 	%rd52, [reverse_rsi_many_series_one_param_f32_param_1];
	ld.param.u32 	%r60, [reverse_rsi_many_series_one_param_f32_param_2];
	ld.param.u32 	%r61, [reverse_rsi_many_series_one_param_f32_param_3];
	ld.param.u32 	%r62, [reverse_rsi_many_series_one_param_f32_param_4];
	ld.param.f32 	%f58, [reverse_rsi_many_series_one_param_f32_param_5];
	ld.param.u64 	%rd54, [reverse_rsi_many_series_one_param_f32_param_6];
	cvta.to.global.u64 	%rd1, %rd54;
	cvta.to.global.u64 	%rd2, %rd53;
	mov.u32 	%r63, %ctaid.x;
	mov.u32 	%r64, %ntid.x;
	mov.u32 	%r65, %tid.x;
	mad.lo.s32 	%r1, %r63, %r64, %r65;
	setp.ge.s32 	%p1, %r1, %r60;
	@%p1 bra 	$L__BB1_58;
	cvta.to.global.u64 	%rd55, %rd52;
	cvt.s64.s32 	%rd3, %r1;
	mul.wide.s32 	%rd56, %r1, 4;
	add.s64 	%rd57, %rd55, %rd56;
	ld.global.nc.u32 	%r2, [%rd57];
	setp.lt.s32 	%p2, %r62, 1;
	setp.leu.f32 	%p3, %f58, 0f00000000;
	setp.geu.f32 	%p4, %f58, 0f42C80000;
	or.pred  	%p5, %p3, %p4;
	or.pred  	%p6, %p2, %p5;
	setp.lt.s32 	%p7, %r2, 0;
	setp.le.s32 	%p8, %r61, %r2;
	or.pred  	%p9, %p7, %p8;
	or.pred  	%p11, %p6, %p9;
	not.pred 	%p12, %p11;
	@%p12 bra 	$L__BB1_15;
	shl.b64 	%rd182, %rd3, 2;
	add.s64 	%rd219, %rd1, %rd182;
	setp.lt.s32 	%p90, %r61, 1;
	@%p90 bra 	$L__BB1_58;
	and.b32  	%r3, %r61, 15;
	setp.lt.u32 	%p91, %r61, 16;
	@%p91 bra 	$L__BB1_6;
	mul.wide.s32 	%rd5, %r60, 64;
	and.b32  	%r94, %r61, 2147483632;
	neg.s32 	%r99, %r94;
	mul.wide.s32 	%rd6, %r60, 4;
	mov.u64 	%rd210, %rd219;
$L__BB1_5:
	.pragma "nounroll";
	mov.b32 	%r95, 2147483647;
	st.global.u32 	[%rd210], %r95;
	add.s64 	%rd183, %rd210, %rd6;
	st.global.u32 	[%rd183], %r95;
	add.s64 	%rd184, %rd183, %rd6;
	st.global.u32 	[%rd184], %r95;
	add.s64 	%rd185, %rd184, %rd6;
	st.global.u32 	[%rd185], %r95;
	add.s64 	%rd186, %rd185, %rd6;
	st.global.u32 	[%rd186], %r95;
	add.s64 	%rd187, %rd186, %rd6;
	st.global.u32 	[%rd187], %r95;
	add.s64 	%rd188, %rd187, %rd6;
	st.global.u32 	[%rd188], %r95;
	add.s64 	%rd189, %rd188, %rd6;
	st.global.u32 	[%rd189], %r95;
	add.s64 	%rd190, %rd189, %rd6;
	st.global.u32 	[%rd190], %r95;
	add.s64 	%rd191, %rd190, %rd6;
	st.global.u32 	[%rd191], %r95;
	add.s64 	%rd192, %rd191, %rd6;
	st.global.u32 	[%rd192], %r95;
	add.s64 	%rd193, %rd192, %rd6;
	st.global.u32 	[%rd193], %r95;
	add.s64 	%rd194, %rd193, %rd6;
	st.global.u32 	[%rd194], %r95;
	add.s64 	%rd195, %rd194, %rd6;
	st.global.u32 	[%rd195], %r95;
	add.s64 	%rd196, %rd195, %rd6;
	st.global.u32 	[%rd196], %r95;
	add.s64 	%rd197, %rd196, %rd6;
	st.global.u32 	[%rd197], %r95;
	add.s64 	%rd219, %rd210, %rd5;
	add.s32 	%r99, %r99, 16;
	setp.eq.s32 	%p92, %r99, 0;
	add.s64 	%rd210, %rd197, %rd6;
	@%p92 bra 	$L__BB1_6;
	bra.uni 	$L__BB1_5;
$L__BB1_6:
	setp.eq.s32 	%p93, %r3, 0;
	@%p93 bra 	$L__BB1_58;
	and.b32  	%r50, %r61, 7;
	setp.lt.u32 	%p94, %r3, 8;
	@%p94 bra 	$L__BB1_9;
	mov.b32 	%r96, 2147483647;
	st.global.u32 	[%rd219], %r96;
	mul.wide.s32 	%rd198, %r60, 4;
	add.s64 	%rd199, %rd219, %rd198;
	st.global.u32 	[%rd199], %r96;
	add.s64 	%rd200, %rd199, %rd198;
	st.global.u32 	[%rd200], %r96;
	add.s64 	%rd201, %rd200, %rd198;
	st.global.u32 	[%rd201], %r96;
	add.s64 	%rd202, %rd201, %rd198;
	st.global.u32 	[%rd202], %r96;
	add.s64 	%rd203, %rd202, %rd198;
	st.global.u32 	[%rd203], %r96;
	add.s64 	%rd204, %rd203, %rd198;
	st.global.u32 	[%rd204], %r96;
	add.s64 	%rd205, %rd204, %rd198;
	st.global.u32 	[%rd205], %r96;
	add.s64 	%rd219, %rd205, %rd198;
$L__BB1_9:
	setp.eq.s32 	%p95, %r50, 0;
	@%p95 bra 	$L__BB1_58;
	and.b32  	%r51, %r61, 3;
	setp.lt.u32 	%p96, %r50, 4;
	@%p96 bra 	$L__BB1_12;
	mov.b32 	%r97, 2147483647;
	st.global.u32 	[%rd219], %r97;
	mul.wide.s32 	%rd206, %r60, 4;
	add.s64 	%rd207, %rd219, %rd206;
	st.global.u32 	[%rd207], %r97;
	add.s64 	%rd208, %rd207, %rd206;
	st.global.u32 	[%rd208], %r97;
	add.s64 	%rd209, %rd208, %rd206;
	st.global.u32 	[%rd209], %r97;
	add.s64 	%rd219, %rd209, %rd206;
$L__BB1_12:
	setp.eq.s32 	%p97, %r51, 0;
	@%p97 bra 	$L__BB1_58;
	mul.wide.s32 	%rd41, %r60, 4;
	neg.s32 	%r112, %r51;
$L__BB1_14:
	.pragma "nounroll";
	mov.b32 	%r98, 2147483647;
	st.global.u32 	[%rd219], %r98;
	add.s64 	%rd219, %rd219, %rd41;
	add.s32 	%r112, %r112, 1;
	setp.eq.s32 	%p98, %r112, 0;
	@%p98 bra 	$L__BB1_58;
	bra.uni 	$L__BB1_14;
$L__BB1_15:
	shl.b32 	%r7, %r62, 1;
	add.s32 	%r8, %r7, -1;
	sub.s32 	%r66, %r61, %r2;
	setp.ge.s32 	%p13, %r66, %r7;
	@%p13 bra 	$L__BB1_29;
	shl.b64 	%rd154, %rd3, 2;
	add.s64 	%rd223, %rd1, %rd154;
	setp.lt.s32 	%p81, %r61, 1;
	@%p81 bra 	$L__BB1_58;
	and.b32  	%r9, %r61, 15;
	setp.lt.u32 	%p82, %r61, 16;
	@%p82 bra 	$L__BB1_20;
	mul.wide.s32 	%rd11, %r60, 64;
	and.b32  	%r89, %r61, 2147483632;
	neg.s32 	%r100, %r89;
	mul.wide.s32 	%rd12, %r60, 4;
	mov.u64 	%rd211, %rd223;
$L__BB1_19:
	.pragma "nounroll";
	mov.b32 	%r90, 2147483647;
	st.global.u32 	[%rd211], %r90;
	add.s64 	%rd155, %rd211, %rd12;
	st.global.u32 	[%rd155], %r90;
	add.s64 	%rd156, %rd155, %rd12;
	st.global.u32 	[%rd156], %r90;
	add.s64 	%rd157, %rd156, %rd12;
	st.global.u32 	[%rd157], %r90;
	add.s64 	%rd158, %rd157, %rd12;
	st.global.u32 	[%rd158], %r90;
	add.s64 	%rd159, %rd158, %rd12;
	st.global.u32 	[%rd159], %r90;
	add.s64 	%rd160, %rd159, %rd12;
	st.global.u32 	[%rd160], %r90;
	add.s64 	%rd161, %rd160, %rd12;
	st.global.u32 	[%rd161], %r90;
	add.s64 	%rd162, %rd161, %rd12;
	st.global.u32 	[%rd162], %r90;
	add.s64 	%rd163, %rd162, %rd12;
	st.global.u32 	[%rd163], %r90;
	add.s64 	%rd164, %rd163, %rd12;
	st.global.u32 	[%rd164], %r90;
	add.s64 	%rd165, %rd164, %rd12;
	st.global.u32 	[%rd165], %r90;
	add.s64 	%rd166, %rd165, %rd12;
	st.global.u32 	[%rd166], %r90;
	add.s64 	%rd167, %rd166, %rd12;
	st.global.u32 	[%rd167], %r90;
	add.s64 	%rd168, %rd167, %rd12;
	st.global.u32 	[%rd168], %r90;
	add.s64 	%rd169, %rd168, %rd12;
	st.global.u32 	[%rd169], %r90;
	add.s64 	%rd223, %rd211, %rd11;
	add.s32 	%r100, %r100, 16;
	setp.eq.s32 	%p83, %r100, 0;
	add.s64 	%rd211, %rd169, %rd12;
	@%p83 bra 	$L__BB1_20;
	bra.uni 	$L__BB1_19;
$L__BB1_20:
	setp.eq.s32 	%p84, %r9, 0;
	@%p84 bra 	$L__BB1_58;
	and.b32  	%r55, %r61, 7;
	setp.lt.u32 	%p85, %r9, 8;
	@%p85 bra 	$L__BB1_23;
	mov.b32 	%r91, 2147483647;
	st.global.u32 	[%rd223], %r91;
	mul.wide.s32 	%rd170, %r60, 4;
	add.s64 	%rd171, %rd223, %rd170;
	st.global.u32 	[%rd171], %r91;
	add.s64 	%rd172, %rd171, %rd170;
	st.global.u32 	[%rd172], %r91;
	add.s64 	%rd173, %rd172, %rd170;
	st.global.u32 	[%rd173], %r91;
	add.s64 	%rd174, %rd173, %rd170;
	st.global.u32 	[%rd174], %r91;
	add.s64 	%rd175, %rd174, %rd170;
	st.global.u32 	[%rd175], %r91;
	add.s64 	%rd176, %rd175, %rd170;
	st.global.u32 	[%rd176], %r91;
	add.s64 	%rd177, %rd176, %rd170;
	st.global.u32 	[%rd177], %r91;
	add.s64 	%rd223, %rd177, %rd170;
$L__BB1_23:
	setp.eq.s32 	%p86, %r55, 0;
	@%p86 bra 	$L__BB1_58;
	and.b32  	%r56, %r61, 3;
	setp.lt.u32 	%p87, %r55, 4;
	@%p87 bra 	$L__BB1_26;
	mov.b32 	%r92, 2147483647;
	st.global.u32 	[%rd223], %r92;
	mul.wide.s32 	%rd178, %r60, 4;
	add.s64 	%rd179, %rd223, %rd178;
	st.global.u32 	[%rd179], %r92;
	add.s64 	%rd180, %rd179, %rd178;
	st.global.u32 	[%rd180], %r92;
	add.s64 	%rd181, %rd180, %rd178;
	st.global.u32 	[%rd181], %r92;
	add.s64 	%rd223, %rd181, %rd178;
$L__BB1_26:
	setp.eq.s32 	%p88, %r56, 0;
	@%p88 bra 	$L__BB1_58;
	mul.wide.s32 	%rd49, %r60, 4;
	neg.s32 	%r113, %r56;
$L__BB1_28:
	.pragma "nounroll";
	mov.b32 	%r93, 2147483647;
	st.global.u32 	[%rd223], %r93;
	add.s64 	%rd223, %rd223, %rd49;
	add.s32 	%r113, %r113, 1;
	setp.ne.s32 	%p89, %r113, 0;
	@%p89 bra 	$L__BB1_28;
	bra.uni 	$L__BB1_58;
$L__BB1_29:
	add.s32 	%r109, %r2, %r8;
	add.s32 	%r14, %r109, -1;
	shl.b64 	%rd58, %rd3, 2;
	add.s64 	%rd16, %rd1, %rd58;
	setp.lt.u32 	%p14, %r109, 2;
	@%p14 bra 	$L__BB1_42;
	add.s32 	%r67, %r2, %r7;
	add.s32 	%r68, %r67, -3;
	and.b32  	%r15, %r14, 15;
	setp.lt.u32 	%p15, %r68, 15;
	mov.u64 	%rd214, %rd16;
	@%p15 bra 	$L__BB1_33;
	mul.wide.s32 	%rd17, %r60, 64;
	and.b32  	%r69, %r14, -16;
	neg.s32 	%r101, %r69;
	mul.wide.s32 	%rd18, %r60, 4;
	mov.u64 	%rd212, %rd16;
$L__BB1_32:
	.pragma "nounroll";
	mov.b32 	%r70, 2147483647;
	st.global.u32 	[%rd212], %r70;
	add.s64 	%rd59, %rd212, %rd18;
	st.global.u32 	[%rd59], %r70;
	add.s64 	%rd60, %rd59, %rd18;
	st.global.u32 	[%rd60], %r70;
	add.s64 	%rd61, %rd60, %rd18;
	st.global.u32 	[%rd61], %r70;
	add.s64 	%rd62, %rd61, %rd18;
	st.global.u32 	[%rd62], %r70;
	add.s64 	%rd63, %rd62, %rd18;
	st.global.u32 	[%rd63], %r70;
	add.s64 	%rd64, %rd63, %rd18;
	st.global.u32 	[%rd64], %r70;
	add.s64 	%rd65, %rd64, %rd18;
	st.global.u32 	[%rd65], %r70;
	add.s64 	%rd66, %rd65, %rd18;
	st.global.u32 	[%rd66], %r70;
	add.s64 	%rd67, %rd66, %rd18;
	st.global.u32 	[%rd67], %r70;
	add.s64 	%rd68, %rd67, %rd18;
	st.global.u32 	[%rd68], %r70;
	add.s64 	%rd69, %rd68, %rd18;
	st.global.u32 	[%rd69], %r70;
	add.s64 	%rd70, %rd69, %rd18;
	st.global.u32 	[%rd70], %r70;
	add.s64 	%rd71, %rd70, %rd18;
	st.global.u32 	[%rd71], %r70;
	add.s64 	%rd72, %rd71, %rd18;
	st.global.u32 	[%rd72], %r70;
	add.s64 	%rd73, %rd72, %rd18;
	st.global.u32 	[%rd73], %r70;
	add.s64 	%rd214, %rd212, %rd17;
	add.s32 	%r101, %r101, 16;
	setp.ne.s32 	%p16, %r101, 0;
	add.s64 	%rd212, %rd73, %rd18;
	@%p16 bra 	$L__BB1_32;
$L__BB1_33:
	setp.eq.s32 	%p17, %r15, 0;
	@%p17 bra 	$L__BB1_42;
	and.b32  	%r19, %r14, 7;
	setp.lt.u32 	%p18, %r15, 8;
	@%p18 bra 	$L__BB1_36;
	mov.b32 	%r71, 2147483647;
	st.global.u32 	[%rd214], %r71;
	mul.wide.s32 	%rd74, %r60, 4;
	add.s64 	%rd75, %rd214, %rd74;
	st.global.u32 	[%rd75], %r71;
	add.s64 	%rd76, %rd75, %rd74;
	st.global.u32 	[%rd76], %r71;
	add.s64 	%rd77, %rd76, %rd74;
	st.global.u32 	[%rd77], %r71;
	add.s64 	%rd78, %rd77, %rd74;
	st.global.u32 	[%rd78], %r71;
	add.s64 	%rd79, %rd78, %rd74;
	st.global.u32 	[%rd79], %r71;
	add.s64 	%rd80, %rd79, %rd74;
	st.global.u32 	[%rd80], %r71;
	add.s64 	%rd81, %rd80, %rd74;
	st.global.u32 	[%rd81], %r71;
	add.s64 	%rd214, %rd81, %rd74;
$L__BB1_36:
	setp.eq.s32 	%p19, %r19, 0;
	@%p19 bra 	$L__BB1_42;
	and.b32  	%r20, %r14, 3;
	setp.lt.u32 	%p20, %r19, 4;
	@%p20 bra 	$L__BB1_39;
	mov.b32 	%r72, 2147483647;
	st.global.u32 	[%rd214], %r72;
	mul.wide.s32 	%rd82, %r60, 4;
	add.s64 	%rd83, %rd214, %rd82;
	st.global.u32 	[%rd83], %r72;
	add.s64 	%rd84, %rd83, %rd82;
	st.global.u32 	[%rd84], %r72;
	add.s64 	%rd85, %rd84, %rd82;
	st.global.u32 	[%rd85], %r72;
	add.s64 	%rd214, %rd85, %rd82;
$L__BB1_39:
	setp.eq.s32 	%p21, %r20, 0;
	@%p21 bra 	$L__BB1_42;
	mul.wide.s32 	%rd27, %r60, 4;
	neg.s32 	%r102, %r20;
$L__BB1_41:
	.pragma "nounroll";
	mov.b32 	%r73, 2147483647;
	st.global.u32 	[%rd214], %r73;
	add.s64 	%rd214, %rd214, %rd27;
	add.s32 	%r102, %r102, 1;
	setp.ne.s32 	%p22, %r102, 0;
	@%p22 bra 	$L__BB1_41;
$L__BB1_42:
	cvt.rn.f32.u32 	%f61, %r62;
	add.f32 	%f1, %f61, 0fBF800000;
	mov.f32 	%f62, 0f42C80000;
	sub.f32 	%f63, %f62, %f58;
	div.rn.f32 	%f64, %f58, %f63;
	mul.f32 	%f2, %f1, %f64;
	div.rn.f32 	%f3, %f63, %f58;
	rcp.rn.f32 	%f4, %f61;
	cvt.s64.s32 	%rd30, %r60;
	add.s32 	%r104, %r2, 1;
	max.u32 	%r74, %r109, %r104;
	sub.s32 	%r25, %r74, %r2;
	and.b32  	%r26, %r25, 3;
	sub.s32 	%r75, %r2, %r74;
	setp.gt.u32 	%p23, %r75, -4;
	mov.f32 	%f286, 0f00000000;
	mov.u32 	%r106, %r2;
	mov.f32 	%f287, %f286;
	mov.f32 	%f292, %f286;
	mov.f32 	%f289, %f286;
	mov.f32 	%f291, %f286;
	@%p23 bra 	$L__BB1_46;
	and.b32  	%r76, %r25, -4;
	neg.s32 	%r103, %r76;
	mov.f32 	%f286, 0f00000000;
$L__BB1_44:
	.pragma "nounroll";
	add.s32 	%r77, %r104, -1;
	cvt.u64.u32 	%rd86, %r77;
	mad.lo.s64 	%rd87, %rd86, %rd30, %rd3;
	shl.b64 	%rd88, %rd87, 2;
	add.s64 	%rd89, %rd2, %rd88;
	ld.global.nc.f32 	%f66, [%rd89];
	abs.f32 	%f67, %f66;
	setp.equ.f32 	%p24, %f67, 0f7F800000;
	abs.f32 	%f68, %f286;
	setp.equ.f32 	%p25, %f68, 0f7F800000;
	sub.f32 	%f69, %f66, %f286;
	selp.f32 	%f70, 0f00000000, %f69, %p24;
	selp.f32 	%f71, 0f00000000, %f70, %p25;
	max.f32 	%f72, %f71, 0f00000000;
	setp.lt.f32 	%p26, %f71, 0f00000000;
	neg.f32 	%f73, %f71;
	selp.f32 	%f74, %f73, 0f00000000, %p26;
	sub.f32 	%f75, %f72, %f289;
	add.f32 	%f76, %f291, %f75;
	sub.f32 	%f77, %f74, %f287;
	add.f32 	%f78, %f292, %f77;
	sub.f32 	%f79, %f78, %f292;
	sub.f32 	%f80, %f79, %f77;
	add.s32 	%r78, %r104, 2;
	cvt.u64.u32 	%rd90, %r104;
	mad.lo.s64 	%rd91, %rd90, %rd30, %rd3;
	shl.b64 	%rd92, %rd91, 2;
	add.s64 	%rd93, %rd2, %rd92;
	ld.global.nc.f32 	%f81, [%rd93];
	abs.f32 	%f82, %f81;
	setp.equ.f32 	%p27, %f82, 0f7F800000;
	sub.f32 	%f83, %f81, %f66;
	selp.f32 	%f84, 0f00000000, %f83, %p27;
	selp.f32 	%f85, 0f00000000, %f84, %p24;
	max.f32 	%f86, %f85, 0f00000000;
	setp.lt.f32 	%p28, %f85, 0f00000000;
	neg.f32 	%f87, %f85;
	selp.f32 	%f88, %f87, 0f00000000, %p28;
	sub.f32 	%f89, %f291, %f76;
	add.f32 	%f90, %f75, %f89;
	add.f32 	%f91, %f86, %f90;
	add.f32 	%f92, %f76, %f91;
	sub.f32 	%f93, %f88, %f80;
	add.f32 	%f94, %f78, %f93;
	sub.f32 	%f95, %f94, %f78;
	sub.f32 	%f96, %f95, %f93;
	add.s32 	%r79, %r104, 1;
	cvt.u64.u32 	%rd94, %r79;
	mad.lo.s64 	%rd95, %rd94, %rd30, %rd3;
	shl.b64 	%rd96, %rd95, 2;
	add.s64 	%rd97, %rd2, %rd96;
	ld.global.nc.f32 	%f97, [%rd97];
	abs.f32 	%f98, %f97;
	setp.equ.f32 	%p29, %f98, 0f7F800000;
	sub.f32 	%f99, %f97, %f81;
	selp.f32 	%f100, 0f00000000, %f99, %p29;
	selp.f32 	%f101, 0f00000000, %f100, %p27;
	max.f32 	%f102, %f101, 0f00000000;
	setp.lt.f32 	%p30, %f101, 0f00000000;
	neg.f32 	%f103, %f101;
	selp.f32 	%f104, %f103, 0f00000000, %p30;
	sub.f32 	%f105, %f76, %f92;
	add.f32 	%f106, %f91, %f105;
	add.f32 	%f107, %f102, %f106;
	add.f32 	%f108, %f92, %f107;
	sub.f32 	%f109, %f104, %f96;
	add.f32 	%f110, %f94, %f109;
	sub.f32 	%f111, %f110, %f94;
	sub.f32 	%f112, %f111, %f109;
	cvt.u64.u32 	%rd98, %r78;
	mad.lo.s64 	%rd99, %rd98, %rd30, %rd3;
	shl.b64 	%rd100, %rd99, 2;
	add.s64 	%rd101, %rd2, %rd100;
	ld.global.nc.f32 	%f286, [%rd101];
	abs.f32 	%f113, %f286;
	setp.equ.f32 	%p31, %f113, 0f7F800000;
	sub.f32 	%f114, %f286, %f97;
	selp.f32 	%f115, 0f00000000, %f114, %p31;
	selp.f32 	%f116, 0f00000000, %f115, %p29;
	max.f32 	%f117, %f116, 0f00000000;
	setp.lt.f32 	%p32, %f116, 0f00000000;
	neg.f32 	%f118, %f116;
	selp.f32 	%f119, %f118, 0f00000000, %p32;
	sub.f32 	%f120, %f92, %f108;
	add.f32 	%f121, %f107, %f120;
	add.f32 	%f122, %f117, %f121;
	add.f32 	%f291, %f108, %f122;
	sub.f32 	%f123, %f291, %f108;
	sub.f32 	%f289, %f123, %f122;
	sub.f32 	%f124, %f119, %f112;
	add.f32 	%f292, %f110, %f124;
	sub.f32 	%f125, %f292, %f110;
	sub.f32 	%f287, %f125, %f124;
	add.s32 	%r104, %r104, 4;
	add.s32 	%r103, %r103, 4;
	setp.ne.s32 	%p33, %r103, 0;
	@%p33 bra 	$L__BB1_44;
	add.s32 	%r106, %r104, -1;
$L__BB1_46:
	setp.eq.s32 	%p34, %r26, 0;
	@%p34 bra 	$L__BB1_51;
	setp.eq.s32 	%p35, %r26, 1;
	@%p35 bra 	$L__BB1_49;
	cvt.u64.u32 	%rd102, %r106;
	mad.lo.s64 	%rd103, %rd102, %rd30, %rd3;
	shl.b64 	%rd104, %rd103, 2;
	add.s64 	%rd105, %rd2, %rd104;
	ld.global.nc.f32 	%f127, [%rd105];
	abs.f32 	%f128, %f127;
	setp.equ.f32 	%p36, %f128, 0f7F800000;
	abs.f32 	%f129, %f286;
	setp.equ.f32 	%p37, %f129, 0f7F800000;
	sub.f32 	%f130, %f127, %f286;
	selp.f32 	%f131, 0f00000000, %f130, %p36;
	selp.f32 	%f132, 0f00000000, %f131, %p37;
	max.f32 	%f133, %f132, 0f00000000;
	setp.lt.f32 	%p38, %f132, 0f00000000;
	neg.f32 	%f134, %f132;
	selp.f32 	%f135, %f134, 0f00000000, %p38;
	sub.f32 	%f136, %f133, %f289;
	add.f32 	%f137, %f291, %f136;
	sub.f32 	%f138, %f135, %f287;
	add.f32 	%f139, %f292, %f138;
	sub.f32 	%f140, %f139, %f292;
	sub.f32 	%f141, %f140, %f138;
	add.s32 	%r80, %r106, 1;
	cvt.u64.u32 	%rd106, %r80;
	mad.lo.s64 	%rd107, %rd106, %rd30, %rd3;
	shl.b64 	%rd108, %rd107, 2;
	add.s64 	%rd109, %rd2, %rd108;
	ld.global.nc.f32 	%f286, [%rd109];
	abs.f32 	%f142, %f286;
	setp.equ.f32 	%p39, %f142, 0f7F800000;
	sub.f32 	%f143, %f286, %f127;
	selp.f32 	%f144, 0f00000000, %f143, %p39;
	selp.f32 	%f145, 0f00000000, %f144, %p36;
	max.f32 	%f146, %f145, 0f00000000;
	setp.lt.f32 	%p40, %f145, 0f00000000;
	neg.f32 	%f147, %f145;
	selp.f32 	%f148, %f147, 0f00000000, %p40;
	sub.f32 	%f149, %f291, %f137;
	add.f32 	%f150, %f136, %f149;
	add.f32 	%f151, %f146, %f150;
	add.f32 	%f291, %f137, %f151;
	sub.f32 	%f152, %f291, %f137;
	sub.f32 	%f289, %f152, %f151;
	sub.f32 	%f153, %f148, %f141;
	add.f32 	%f292, %f139, %f153;
	sub.f32 	%f154, %f292, %f139;
	sub.f32 	%f287, %f154, %f153;
	add.s32 	%r106, %r106, 2;
$L__BB1_49:
	and.b32  	%r81, %r25, 1;
	setp.eq.b32 	%p41, %r81, 1;
	not.pred 	%p42, %p41;
	@%p42 bra 	$L__BB1_51;
	cvt.u64.u32 	%rd110, %r106;
	mad.lo.s64 	%rd111, %rd110, %rd30, %rd3;
	shl.b64 	%rd112, %rd111, 2;
	add.s64 	%rd113, %rd2, %rd112;
	ld.global.nc.f32 	%f155, [%rd113];
	abs.f32 	%f156, %f155;
	setp.equ.f32 	%p43, %f156, 0f7F800000;
	abs.f32 	%f157, %f286;
	setp.equ.f32 	%p44, %f157, 0f7F800000;
	sub.f32 	%f158, %f155, %f286;
	selp.f32 	%f159, 0f00000000, %f158, %p43;
	selp.f32 	%f160, 0f00000000, %f159, %p44;
	max.f32 	%f161, %f160, 0f00000000;
	setp.lt.f32 	%p45, %f160, 0f00000000;
	neg.f32 	%f162, %f160;
	selp.f32 	%f163, %f162, 0f00000000, %p45;
	sub.f32 	%f164, %f161, %f289;
	add.f32 	%f291, %f291, %f164;
	sub.f32 	%f165, %f163, %f287;
	add.f32 	%f292, %f292, %f165;
$L__BB1_51:
	add.s32 	%r82, %r7, -1;
	cvt.rn.f32.u32 	%f166, %r82;
	div.rn.f32 	%f298, %f291, %f166;
	div.rn.f32 	%f297, %f292, %f166;
	cvt.u64.u32 	%rd114, %r14;
	mul.lo.s64 	%rd115, %rd114, %rd30;
	add.s64 	%rd116, %rd115, %rd3;
	shl.b64 	%rd117, %rd116, 2;
	add.s64 	%rd118, %rd2, %rd117;
	ld.global.nc.f32 	%f299, [%rd118];
	neg.f32 	%f41, %f1;
	mul.f32 	%f167, %f298, %f41;
	fma.rn.f32 	%f168, %f2, %f297, %f167;
	setp.ge.f32 	%p46, %f168, 0f00000000;
	selp.f32 	%f169, 0f3F800000, 0f00000000, %p46;
	mov.f32 	%f170, 0f3F800000;
	sub.f32 	%f42, %f170, %f3;
	fma.rn.f32 	%f171, %f169, %f42, %f3;
	fma.rn.f32 	%f172, %f168, %f171, %f299;
	abs.f32 	%f173, %f172;
	setp.ne.f32 	%p48, %f173, 0f7F800000;
	selp.f32 	%f174, %f172, 0f00000000, %p46;
	selp.f32 	%f175, %f172, %f174, %p48;
	shl.b64 	%rd119, %rd115, 2;
	add.s64 	%rd120, %rd16, %rd119;
	st.global.f32 	[%rd120], %f175;
	setp.ge.s32 	%p49, %r109, %r61;
	@%p49 bra 	$L__BB1_58;
	add.s32 	%r108, %r2, %r7;
	sub.s32 	%r83, %r61, %r108;
	add.s32 	%r84, %r83, 1;
	and.b32  	%r37, %r84, 3;
	setp.eq.s32 	%p50, %r37, 0;
	@%p50 bra 	$L__BB1_55;
	cvt.u64.u32 	%rd121, %r109;
	mul.lo.s64 	%rd122, %rd30, %rd121;
	shl.b64 	%rd217, %rd122, 2;
	shl.b64 	%rd32, %rd30, 2;
	shl.b64 	%rd123, %rd3, 2;
	add.s64 	%rd33, %rd2, %rd123;
	neg.s32 	%r107, %r37;
	mov.f32 	%f293, %f299;
$L__BB1_54:
	.pragma "nounroll";
	mov.u32 	%r109, %r108;
	add.s64 	%rd124, %rd33, %rd217;
	ld.global.nc.f32 	%f299, [%rd124];
	abs.f32 	%f176, %f299;
	setp.equ.f32 	%p51, %f176, 0f7F800000;
	abs.f32 	%f177, %f293;
	setp.equ.f32 	%p52, %f177, 0f7F800000;
	sub.f32 	%f178, %f299, %f293;
	selp.f32 	%f179, 0f00000000, %f178, %p51;
	selp.f32 	%f180, 0f00000000, %f179, %p52;
	max.f32 	%f181, %f180, 0f00000000;
	setp.lt.f32 	%p53, %f180, 0f00000000;
	neg.f32 	%f182, %f180;
	selp.f32 	%f183, %f182, 0f00000000, %p53;
	sub.f32 	%f184, %f181, %f298;
	fma.rn.f32 	%f298, %f4, %f184, %f298;
	sub.f32 	%f185, %f183, %f297;
	fma.rn.f32 	%f297, %f4, %f185, %f297;
	mul.f32 	%f186, %f298, %f41;
	fma.rn.f32 	%f187, %f2, %f297, %f186;
	setp.ge.f32 	%p54, %f187, 0f00000000;
	selp.f32 	%f188, 0f3F800000, 0f00000000, %p54;
	fma.rn.f32 	%f189, %f188, %f42, %f3;
	fma.rn.f32 	%f190, %f187, %f189, %f299;
	abs.f32 	%f191, %f190;
	setp.ne.f32 	%p56, %f191, 0f7F800000;
	selp.f32 	%f192, %f190, 0f00000000, %p54;
	selp.f32 	%f193, %f190, %f192, %p56;
	add.s64 	%rd125, %rd16, %rd217;
	st.global.f32 	[%rd125], %f193;
	add.s32 	%r108, %r109, 1;
	add.s64 	%rd217, %rd217, %rd32;
	add.s32 	%r107, %r107, 1;
	setp.ne.s32 	%p57, %r107, 0;
	mov.f32 	%f293, %f299;
	@%p57 bra 	$L__BB1_54;
$L__BB1_55:
	setp.lt.u32 	%p58, %r83, 3;
	@%p58 bra 	$L__BB1_58;
	sub.s32 	%r111, %r109, %r61;
	add.s32 	%r110, %r109, 1;
$L__BB1_57:
	add.s32 	%r86, %r110, -1;
	cvt.u64.u32 	%rd126, %r86;
	mul.lo.s64 	%rd127, %rd126, %rd30;
	add.s64 	%rd128, %rd127, %rd3;
	shl.b64 	%rd129, %rd128, 2;
	add.s64 	%rd130, %rd2, %rd129;
	ld.global.nc.f32 	%f194, [%rd130];
	abs.f32 	%f195, %f194;
	setp.equ.f32 	%p59, %f195, 0f7F800000;
	abs.f32 	%f196, %f299;
	setp.equ.f32 	%p60, %f196, 0f7F800000;
	sub.f32 	%f197, %f194, %f299;
	selp.f32 	%f198, 0f00000000, %f197, %p59;
	selp.f32 	%f199, 0f00000000, %f198, %p60;
	max.f32 	%f200, %f199, 0f00000000;
	setp.lt.f32 	%p61, %f199, 0f00000000;
	neg.f32 	%f201, %f199;
	selp.f32 	%f202, %f201, 0f00000000, %p61;
	sub.f32 	%f203, %f200, %f298;
	fma.rn.f32 	%f204, %f4, %f203, %f298;
	sub.f32 	%f205, %f202, %f297;
	fma.rn.f32 	%f206, %f4, %f205, %f297;
	mul.f32 	%f207, %f204, %f41;
	fma.rn.f32 	%f208, %f2, %f206, %f207;
	setp.ge.f32 	%p62, %f208, 0f00000000;
	selp.f32 	%f209, 0f3F800000, 0f00000000, %p62;
	fma.rn.f32 	%f210, %f209, %f42, %f3;
	fma.rn.f32 	%f211, %f208, %f210, %f194;
	abs.f32 	%f212, %f211;
	setp.ne.f32 	%p64, %f212, 0f7F800000;
	selp.f32 	%f213, %f211, 0f00000000, %p62;
	selp.f32 	%f214, %f211, %f213, %p64;
	shl.b64 	%rd131, %rd127, 2;
	add.s64 	%rd132, %rd16, %rd131;
	st.global.f32 	[%rd132], %f214;
	add.s32 	%r87, %r110, 2;
	cvt.u64.u32 	%rd133, %r110;
	mul.lo.s64 	%rd134, %rd133, %rd30;
	add.s64 	%rd135, %rd134, %rd3;
	shl.b64 	%rd136, %rd135, 2;
	add.s64 	%rd137, %rd2, %rd136;
	ld.global.nc.f32 	%f215, [%rd137];
	abs.f32 	%f216, %f215;
	setp.equ.f32 	%p65, %f216, 0f7F800000;
	sub.f32 	%f217, %f215, %f194;
	selp.f32 	%f218, 0f00000000, %f217, %p65;
	selp.f32 	%f219, 0f00000000, %f218, %p59;
	max.f32 	%f220, %f219, 0f00000000;
	setp.lt.f32 	%p66, %f219, 0f00000000;
	neg.f32 	%f221, %f219;
	selp.f32 	%f222, %f221, 0f00000000, %p66;
	sub.f32 	%f223, %f220, %f204;
	fma.rn.f32 	%f224, %f4, %f223, %f204;
	sub.f32 	%f225, %f222, %f206;
	fma.rn.f32 	%f226, %f4, %f225, %f206;
	mul.f32 	%f227, %f224, %f41;
	fma.rn.f32 	%f228, %f2, %f226, %f227;
	setp.ge.f32 	%p67, %f228, 0f00000000;
	selp.f32 	%f229, 0f3F800000, 0f00000000, %p67;
	fma.rn.f32 	%f230, %f229, %f42, %f3;
	fma.rn.f32 	%f231, %f228, %f230, %f215;
	abs.f32 	%f232, %f231;
	setp.ne.f32 	%p69, %f232, 0f7F800000;
	selp.f32 	%f233, %f231, 0f00000000, %p67;
	selp.f32 	%f234, %f231, %f233, %p69;
	shl.b64 	%rd138, %rd134, 2;
	add.s64 	%rd139, %rd16, %rd138;
	st.global.f32 	[%rd139], %f234;
	add.s32 	%r88, %r110, 1;
	cvt.u64.u32 	%rd140, %r88;
	mul.lo.s64 	%rd141, %rd140, %rd30;
	add.s64 	%rd142, %rd141, %rd3;
	shl.b64 	%rd143, %rd142, 2;
	add.s64 	%rd144, %rd2, %rd143;
	ld.global.nc.f32 	%f235, [%rd144];
	abs.f32 	%f236, %f235;
	setp.equ.f32 	%p70, %f236, 0f7F800000;
	sub.f32 	%f237, %f235, %f215;
	selp.f32 	%f238, 0f00000000, %f237, %p70;
	selp.f32 	%f239, 0f00000000, %f238, %p65;
	max.f32 	%f240, %f239, 0f00000000;
	setp.lt.f32 	%p71, %f239, 0f00000000;
	neg.f32 	%f241, %f239;
	selp.f32 	%f242, %f241, 0f00000000, %p71;
	sub.f32 	%f243, %f240, %f224;
	fma.rn.f32 	%f244, %f4, %f243, %f224;
	sub.f32 	%f245, %f242, %f226;
	fma.rn.f32 	%f246, %f4, %f245, %f226;
	mul.f32 	%f247, %f244, %f41;
	fma.rn.f32 	%f248, %f2, %f246, %f247;
	setp.ge.f32 	%p72, %f248, 0f00000000;
	selp.f32 	%f249, 0f3F800000, 0f00000000, %p72;
	fma.rn.f32 	%f250, %f249, %f42, %f3;
	fma.rn.f32 	%f251, %f248, %f250, %f235;
	abs.f32 	%f252, %f251;
	setp.ne.f32 	%p74, %f252, 0f7F800000;
	selp.f32 	%f253, %f251, 0f00000000, %p72;
	selp.f32 	%f254, %f251, %f253, %p74;
	shl.b64 	%rd145, %rd141, 2;
	add.s64 	%rd146, %rd16, %rd145;
	st.global.f32 	[%rd146], %f254;
	cvt.u64.u32 	%rd147, %r87;
	mul.lo.s64 	%rd148, %rd147, %rd30;
	add.s64 	%rd149, %rd148, %rd3;
	shl.b64 	%rd150, %rd149, 2;
	add.s64 	%rd151, %rd2, %rd150;
	ld.global.nc.f32 	%f299, [%rd151];
	abs.f32 	%f255, %f299;
	setp.equ.f32 	%p75, %f255, 0f7F800000;
	sub.f32 	%f256, %f299, %f235;
	selp.f32 	%f257, 0f00000000, %f256, %p75;
	selp.f32 	%f258, 0f00000000, %f257, %p70;
	max.f32 	%f259, %f258, 0f00000000;
	setp.lt.f32 	%p76, %f258, 0f00000000;
	neg.f32 	%f260, %f258;
	selp.f32 	%f261, %f260, 0f00000000, %p76;
	sub.f32 	%f262, %f259, %f244;
	fma.rn.f32 	%f298, %f4, %f262, %f244;
	sub.f32 	%f263, %f261, %f246;
	fma.rn.f32 	%f297, %f4, %f263, %f246;
	mul.f32 	%f264, %f298, %f41;
	fma.rn.f32 	%f265, %f2, %f297, %f264;
	setp.ge.f32 	%p77, %f265, 0f00000000;
	selp.f32 	%f266, 0f3F800000, 0f00000000, %p77;
	fma.rn.f32 	%f267, %f266, %f42, %f3;
	fma.rn.f32 	%f268, %f265, %f267, %f299;
	abs.f32 	%f269, %f268;
	setp.ne.f32 	%p79, %f269, 0f7F800000;
	selp.f32 	%f270, %f268, 0f00000000, %p77;
	selp.f32 	%f271, %f268, %f270, %p79;
	shl.b64 	%rd152, %rd148, 2;
	add.s64 	%rd153, %rd16, %rd152;
	st.global.f32 	[%rd153], %f271;
	add.s32 	%r111, %r111, 4;
	add.s32 	%r110, %r110, 4;
	setp.eq.s32 	%p80, %r111, 0;
	@%p80 bra 	$L__BB1_58;
	bra.uni 	$L__BB1_57;
$L__BB1_58:
	ret;

}


// ===== COMPILED SASS (sm_100) =====

	.target	sm_100

	.elftype	@"ET_EXEC"


//--------------------- .note.nv.tkinfo           --------------------------
	.section	.note.nv.tkinfo,"",@"SHT_NOTE"
	.sectionflags	@"SHF_NOTE_NV_TKINFO"
	.tkinfo
        /*0018*/ 	.word	0x00000002
        /*0030*/ 	.string	""
        /*0030*/ 	.string	"ptxas"
        /*0030*/ 	.string	"Cuda compilation tools, release 13.0, V13.0.88"
        /*0030*/ 	.string	"Build cuda_13.0.r13.0/compiler.36424714_0"
        /*0030*/ 	.string	"-arch sm_100 -m 64 "



//--------------------- .note.nv.cuinfo           --------------------------
	.section	.note.nv.cuinfo,"",@"SHT_NOTE"
	.sectionflags	@"SHF_NOTE_NV_CUINFO"
        /*0018*/ 	.short	0x0002
        /*001a*/ 	.short	0x0064
        /*001c*/ 	.short	0x0082
	.zero		2


//--------------------- .nv.info                  --------------------------
	.section	.nv.info,"",@"SHT_CUDA_INFO"
	.align	4


	//----- nvinfo : EIATTR_REGCOUNT
	.align		4
        /*0000*/ 	.byte	0x04, 0x2f
        /*0002*/ 	.short	(.L_1 - .L_0)
	.align		4
.L_0:
        /*0004*/ 	.word	index@(reverse_rsi_batch_f32)
        /*0008*/ 	.word	0x00000028


	//----- nvinfo : EIATTR_FRAME_SIZE
	.align		4
.L_1:
        /*000c*/ 	.byte	0x04, 0x11
        /*000e*/ 	.short	(.L_3 - .L_2)
	.align		4
.L_2:
        /*0010*/ 	.word	index@($__internal_3_$__cuda_sm3x_div_rn_noftz_f32_slowpath)
        /*0014*/ 	.word	0x00000000


	//----- nvinfo : EIATTR_FRAME_SIZE
	.align		4
.L_3:
        /*0018*/ 	.byte	0x04, 0x11
        /*001a*/ 	.short	(.L_5 - .L_4)
	.align		4
.L_4:
        /*001c*/ 	.word	index@($__internal_2_$__cuda_sm20_rcp_rn_f32_slowpath)
        /*0020*/ 	.word	0x00000000


	//----- nvinfo : EIATTR_FRAME_SIZE
	.align		4
.L_5:
        /*0024*/ 	.byte	0x04, 0x11
        /*0026*/ 	.short	(.L_7 - .L_6)
	.align		4
.L_6:
        /*0028*/ 	.word	index@(reverse_rsi_batch_f32)
        /*002c*/ 	.word	0x00000000


	//----- nvinfo : EIATTR_REGCOUNT
	.align		4
.L_7:
        /*0030*/ 	.byte	0x04, 0x2f
        /*0032*/ 	.short	(.L_9 - .L_8)
	.align		4
.L_8:
        /*0034*/ 	.word	index@(reverse_rsi_many_series_one_param_f32)
        /*0038*/ 	.word	0x00000020


	//----- nvinfo : EIATTR_FRAME_SIZE
	.align		4
.L_9:
        /*003c*/ 	.byte	0x04, 0x11
        /*003e*/ 	.short	(.L_11 - .L_10)
	.align		4
.L_10:
        /*0040*/ 	.word	index@($__internal_1_$__cuda_sm3x_div_rn_noftz_f32_slowpath)
        /*0044*/ 	.word	0x00000000


	//----- nvinfo : EIATTR_FRAME_SIZE
	.align		4
.L_11:
        /*0048*/ 	.byte	0x04, 0x11
        /*004a*/ 	.short	(.L_13 - .L_12)
	.align		4
.L_12:
        /*004c*/ 	.word	index@($__internal_0_$__cuda_sm20_rcp_rn_f32_slowpath)
        /*0050*/ 	.word	0x00000000


	//----- nvinfo : EIATTR_FRAME_SIZE
	.align		4
.L_13:
        /*0054*/ 	.byte	0x04, 0x11
        /*0056*/ 	.short	(.L_15 - .L_14)
	.align		4
.L_14:
        /*0058*/ 	.word	index@(reverse_rsi_many_series_one_param_f32)
        /*005c*/ 	.word	0x00000000


	//----- nvinfo : EIATTR_MIN_STACK_SIZE
	.align		4
.L_15:
        /*0060*/ 	.byte	0x04, 0x12
        /*0062*/ 	.short	(.L_17 - .L_16)
	.align		4
.L_16:
        /*0064*/ 	.word	index@(reverse_rsi_many_series_one_param_f32)
        /*0068*/ 	.word	0x00000000


	//----- nvinfo : EIATTR_MIN_STACK_SIZE
	.align		4
.L_17:
        /*006c*/ 	.byte	0x04, 0x12
        /*006e*/ 	.short	(.L_19 - .L_18)
	.align		4
.L_18:
        /*0070*/ 	.word	index@(reverse_rsi_batch_f32)
        /*0074*/ 	.word	0x00000000
.L_19:


//--------------------- .nv.compat                --------------------------
	.section	.nv.compat,"",@"SHT_CUDA_COMPAT_INFO"
	.align	4
        /*0000*/ 	.byte	0x02, 0x09, 0x00, 0x00, 0x02, 0x02, 0x01, 0x00, 0x02, 0x05, 0x05, 0x00, 0x03, 0x07, 0x01, 0x01
        /*0010*/ 	.byte	0x02, 0x03, 0x00, 0x00, 0x02, 0x06, 0x01, 0x00, 0x04, 0x0b, 0x08, 0x00, 0x01, 0x00, 0x00, 0x00
        /*0020*/ 	.byte	0x00, 0x00, 0x00, 0x00


//--------------------- .nv.info.reverse_rsi_many_series_one_param_f32 --------------------------
	.section	.nv.info.reverse_rsi_many_series_one_param_f32,"",@"SHT_CUDA_INFO"
	.sectionflags	@""
	.align	4


	//----- nvinfo : EIATTR_CUDA_API_VERSION
	.align		4
        /*0000*/ 	.byte	0x04, 0x37
        /*0002*/ 	.short	(.L_21 - .L_20)
.L_20:
        /*0004*/ 	.word	0x00000082


	//----- nvinfo : EIATTR_KPARAM_INFO
	.align		4
.L_21:
        /*0008*/ 	.byte	0x04, 0x17
        /*000a*/ 	.short	(.L_23 - .L_22)
.L_22:
        /*000c*/ 	.word	0x00000000
        /*0010*/ 	.short	0x0006
        /*0012*/ 	.short	0x0020
        /*0014*/ 	.byte	0x00, 0xf5, 0x21, 0x00


	//----- nvinfo : EIATTR_KPARAM_INFO
	.align		4
.L_23:
        /*0018*/ 	.byte	0x04, 0x17
        /*001a*/ 	.short	(.L_25 - .L_24)
.L_24:
        /*001c*/ 	.word	0x00000000
        /*0020*/ 	.short	0x0005
        /*0022*/ 	.short	0x001c
        /*0024*/ 	.byte	0x00, 0xf0, 0x11, 0x00


	//----- nvinfo : EIATTR_KPARAM_INFO
	.align		4
.L_25:
        /*0028*/ 	.byte	0x04, 0x17
        /*002a*/ 	.short	(.L_27 - .L_26)
.L_26:
        /*002c*/ 	.word	0x00000000
        /*0030*/ 	.short	0x0004
        /*0032*/ 	.short	0x0018
        /*0034*/ 	.byte	0x00, 0xf0, 0x11, 0x00


	//----- nvinfo : EIATTR_KPARAM_INFO
	.align		4
.L_27:
        /*0038*/ 	.byte	0x04, 0x17
        /*003a*/ 	.short	(.L_29 - .L_28)
.L_28:
        /*003c*/ 	.word	0x00000000
        /*0040*/ 	.short	0x0003
        /*0042*/ 	.short	0x0014
        /*0044*/ 	.byte	0x00, 0xf0, 0x11, 0x00


	//----- nvinfo : EIATTR_KPARAM_INFO
	.align		4
.L_29:
        /*0048*/ 	.byte	0x04, 0x17
        /*004a*/ 	.short	(.L_31 - .L_30)
.L_30:
        /*004c*/ 	.word	0x00000000
        /*0050*/ 	.short	0x0002
        /*0052*/ 	.short	0x0010
        /*0054*/ 	.byte	0x00, 0xf0, 0x11, 0x00


	//----- nvinfo : EIATTR_KPARAM_INFO
	.align		4
.L_31:
        /*0058*/ 	.byte	0x04, 0x17
        /*005a*/ 	.short	(.L_33 - .L_32)
.L_32:
        /*005c*/ 	.word	0x00000000
        /*0060*/ 	.short	0x0001
        /*0062*/ 	.short	0x0008
        /*0064*/ 	.byte	0x00, 0xf5, 0x21, 0x00


	//----- nvinfo : EIATTR_KPARAM_INFO
	.align		4
.L_33:
        /*0068*/ 	.byte	0x04, 0x17
        /*006a*/ 	.short	(.L_35 - .L_34)
.L_34:
        /*006c*/ 	.word	0x00000000
        /*0070*/ 	.short	0x0000
        /*0072*/ 	.short	0x0000
        /*0074*/ 	.byte	0x00, 0xf5, 0x21, 0x00


	//----- nvinfo : EIATTR_SPARSE_MMA_MASK
	.align		4
.L_35:
        /*0078*/ 	.byte	0x03, 0x50
        /*007a*/ 	.short	0x0000


	//----- nvinfo : EIATTR_MAXREG_COUNT
	.align		4
        /*007c*/ 	.byte	0x03, 0x1b
        /*007e*/ 	.short	0x00ff


	//----- nvinfo : EIATTR_MERCURY_ISA_VERSION
	.align		4
        /*0080*/ 	.byte	0x03, 0x5f
        /*0082*/ 	.short	0x0101


	//----- nvinfo : EIATTR_VRC_CTA_INIT_COUNT
	.align		4
        /*0084*/ 	.byte	0x02, 0x4a
	.zero		1
	.zero		1


	//----- nvinfo : EIATTR_EXIT_INSTR_OFFSETS
	.align		4
        /*0088*/ 	.byte	0x04, 0x1c
        /*008a*/ 	.short	(.L_37 - .L_36)


	//   ....[0]....
.L_36:
        /*008c*/ 	.word	0x00000080


	//   ....[1]....
        /*0090*/ 	.word	0x000001b0


	//   ....[2]....
        /*0094*/ 	.word	0x000004d0


	//   ....[3]....
        /*0098*/ 	.word	0x00000640


	//   ....[4]....
        /*009c*/ 	.word	0x00000720


	//   ....[5]....
        /*00a0*/ 	.word	0x00000790


	//   ....[6]....
        /*00a4*/ 	.word	0x00000840


	//   ....[7]....
        /*00a8*/ 	.word	0x00000b70


	//   ....[8]....
        /*00ac*/ 	.word	0x00000ce0


	//   ....[9]....
        /*00b0*/ 	.word	0x00000dc0


	//   ....[10]....
        /*00b4*/ 	.word	0x00000e40


	//   ....[11]....
        /*00b8*/ 	.word	0x00002750


	//   ....[12]....
        /*00bc*/ 	.word	0x00002ae0


	//   ....[13]....
        /*00c0*/ 	.word	0x000032d0


	//----- nvinfo : EIATTR_CRS_STACK_SIZE
	.align		4
.L_37:
        /*00c4*/ 	.byte	0x04, 0x1e
        /*00c6*/ 	.short	(.L_39 - .L_38)
.L_38:
        /*00c8*/ 	.word	0x00000000


	//----- nvinfo : EIATTR_CBANK_PARAM_SIZE
	.align		4
.L_39:
        /*00cc*/ 	.byte	0x03, 0x19
        /*00ce*/ 	.short	0x0028


	//----- nvinfo : EIATTR_PARAM_CBANK
	.align		4
        /*00d0*/ 	.byte	0x04, 0x0a
        /*00d2*/ 	.short	(.L_41 - .L_40)
	.align		4
.L_40:
        /*00d4*/ 	.word	index@(.nv.constant0.reverse_rsi_many_series_one_param_f32)
        /*00d8*/ 	.short	0x0380
        /*00da*/ 	.short	0x0028


	//----- nvinfo : EIATTR_SW_WAR
	.align		4
.L_41:
        /*00dc*/ 	.byte	0x04, 0x36
        /*00de*/ 	.short	(.L_43 - .L_42)
.L_42:
        /*00e0*/ 	.word	0x00000008
.L_43:


//--------------------- .nv.info.reverse_rsi_batch_f32 --------------------------
	.section	.nv.info.reverse_rsi_batch_f32,"",@"SHT_CUDA_INFO"
	.sectionflags	@""
	.align	4


	//----- nvinfo : EIATTR_CUDA_API_VERSION
	.align		4
        /*0000*/ 	.byte	0x04, 0x37
        /*0002*/ 	.short	(.L_45 - .L_44)
.L_44:
        /*0004*/ 	.word	0x00000082


	//----- nvinfo : EIATTR_KPARAM_INFO
	.align		4
.L_45:
        /*0008*/ 	.byte	0x04, 0x17
        /*000a*/ 	.short	(.L_47 - .L_46)
.L_46:
        /*000c*/ 	.word	0x00000000
        /*0010*/ 	.short	0x0006
        /*0012*/ 	.short	0x0028
        /*0014*/ 	.byte	0x00, 0xf5, 0x21, 0x00


	//----- nvinfo : EIATTR_KPARAM_INFO
	.align		4
.L_47:
        /*0018*/ 	.byte	0x04, 0x17
        /*001a*/ 	.short	(.L_49 - .L_48)
.L_48:
        /*001c*/ 	.word	0x00000000
        /*0020*/ 	.short	0x0005
        /*0022*/ 	.short	0x0020
        /*0024*/ 	.byte	0x00, 0xf0, 0x11, 0x00


	//----- nvinfo : EIATTR_KPARAM_INFO
	.align		4
.L_49:
        /*0028*/ 	.byte	0x04, 0x17
        /*002a*/ 	.short	(.L_51 - .L_50)
.L_50:
        /*002c*/ 	.word	0x00000000
        /*0030*/ 	.short	0x0004
        /*0032*/ 	.short	0x001c
        /*0034*/ 	.byte	0x00, 0xf0, 0x11, 0x00


	//----- nvinfo : EIATTR_KPARAM_INFO
	.align		4
.L_51:
        /*0038*/ 	.byte	0x04, 0x17
        /*003a*/ 	.short	(.L_53 - .L_52)
.L_52:
        /*003c*/ 	.word	0x00000000
        /*0040*/ 	.short	0x0003
        /*0042*/ 	.short	0x0018
        /*0044*/ 	.byte	0x00, 0xf0, 0x11, 0x00


	//----- nvinfo : EIATTR_KPARAM_INFO
	.align		4
.L_53:
        /*0048*/ 	.byte	0x04, 0x17
        /*004a*/ 	.short	(.L_55 - .L_54)
.L_54:
        /*004c*/ 	.word	0x00000000
        /*0050*/ 	.short	0x0002
        /*0052*/ 	.short	0x0010
        /*0054*/ 	.byte	0x00, 0xf5, 0x21, 0x00


	//----- nvinfo : EIATTR_KPARAM_INFO
	.align		4
.L_55:
        /*0058*/ 	.byte	0x04, 0x17
        /*005a*/ 	.short	(.L_57 - .L_56)
.L_56:
        /*005c*/ 	.word	0x00000000
        /*0060*/ 	.short	0x0001
        /*0062*/ 	.short	0x0008
        /*0064*/ 	.byte	0x00, 0xf5, 0x21, 0x00


	//----- nvinfo : EIATTR_KPARAM_INFO
	.align		4
.L_57:
        /*0068*/ 	.byte	0x04, 0x17
        /*006a*/ 	.short	(.L_59 - .L_58)
.L_58:
        /*006c*/ 	.word	0x00000000
        /*0070*/ 	.short	0x0000
        /*0072*/ 	.short	0x0000
        /*0074*/ 	.byte	0x00, 0xf5, 0x21, 0x00


	//----- nvinfo : EIATTR_SPARSE_MMA_MASK
	.align		4
.L_59:
        /*0078*/ 	.byte	0x03, 0x50
        /*007a*/ 	.short	0x0000


	//----- nvinfo : EIATTR_MAXREG_COUNT
	.align		4
        /*007c*/ 	.byte	0x03, 0x1b
        /*007e*/ 	.short	0x00ff


	//----- nvinfo : EIATTR_NUM_BARRIERS
	.align		4
        /*0080*/ 	.byte	0x02, 0x4c
        /*0082*/ 	.byte	0x01
	.zero		1


	//----- nvinfo : EIATTR_MERCURY_ISA_VERSION
	.align		4
        /*0084*/ 	.byte	0x03, 0x5f
        /*0086*/ 	.short	0x0101


	//----- nvinfo : EIATTR_COOP_GROUP_MASK_REGIDS
	.align		4
        /*0088*/ 	.byte	0x04, 0x29
        /*008a*/ 	.short	(.L_61 - .L_60)


	//   ....[0]....
.L_60:
        /*008c*/ 	.word	0xffffffff


	//   ....[1]....
        /*0090*/ 	.word	0x05000007


	//----- nvinfo : EIATTR_COOP_GROUP_INSTR_OFFSETS
	.align		4
.L_61:
        /*0094*/ 	.byte	0x04, 0x28
        /*0096*/ 	.short	(.L_63 - .L_62)


	//   ....[0]....
.L_62:
        /*0098*/ 	.word	0x000015f0


	//   ....[1]....
        /*009c*/ 	.word	0x00004a20


	//----- nvinfo : EIATTR_VRC_CTA_INIT_COUNT
	.align		4
.L_63:
        /*00a0*/ 	.byte	0x02, 0x4a
	.zero		1
	.zero		1


	//----- nvinfo : EIATTR_MBARRIER_INSTR_OFFSETS
	.align		4
        /*00a4*/ 	.byte	0x04, 0x39
        /*00a6*/ 	.short	(.L_65 - .L_64)


	//   ....[0]....
.L_64:
        /*00a8*/ 	.word	0x00001560
        /*00ac*/ 	.word	0x000000ff
        /*00b0*/ 	.word	0x00000008
        /*00b4*/ 	.short	0x0100
        /*00b6*/ 	.byte	0x08
	.zero		1


	//   ....[1]....
        /*00b8*/ 	.word	0x00001570
        /*00bc*/ 	.word	0x000000ff
        /*00c0*/ 	.word	0x00000000
        /*00c4*/ 	.short	0x0100
        /*00c6*/ 	.byte	0x08
	.zero		1


	//   ....[2]....
        /*00c8*/ 	.word	0x00001580
        /*00cc*/ 	.word	0x000000ff
        /*00d0*/ 	.word	0x00000018
        /*00d4*/ 	.short	0x0100
        /*00d6*/ 	.byte	0x08
	.zero		1


	//   ....[3]....
        /*00d8*/ 	.word	0x00001590
        /*00dc*/ 	.word	0x000000ff
        /*00e0*/ 	.word	0x00000010
        /*00e4*/ 	.short	0x0100
        /*00e6*/ 	.byte	0x08
	.zero		1


	//   ....[4]....
        /*00e8*/ 	.word	0x00001700
        /*00ec*/ 	.word	0x000000ff
        /*00f0*/ 	.word	0x00000008
        /*00f4*/ 	.short	0x010a
        /*00f6*/ 	.byte	0x06
	.zero		1


	//   ....[5]....
        /*00f8*/ 	.word	0x00001890
        /*00fc*/ 	.word	0x000000ff
        /*0100*/ 	.word	0x00000008
        /*0104*/ 	.short	0x010a
        /*0106*/ 	.byte	0x06
	.zero		1


	//   ....[6]....
        /*0108*/ 	.word	0x00001e60
        /*010c*/ 	.word	0x000000ff
        /*0110*/ 	.word	0x00000000
        /*0114*/ 	.short	0x0107
        /*0116*/ 	.byte	0x06
	.zero		1


	//   ....[7]....
        /*0118*/ 	.word	0x00001ea0
        /*011c*/ 	.word	0x000000ff
        /*0120*/ 	.word	0x00000000
        /*0124*/ 	.short	0x0101
        /*0126*/ 	.byte	0x06
	.zero		1


	//   ....[8]....
        /*0128*/ 	.word	0x00002100
        /*012c*/ 	.word	0x00000017
        /*0130*/ 	.word	0x00000000
        /*0134*/ 	.short	0x010a
        /*0136*/ 	.byte	0xff
	.zero		1


	//   ....[9]....
        /*0138*/ 	.word	0x000022b0
        /*013c*/ 	.word	0x00000017
        /*0140*/ 	.word	0x00000000
        /*0144*/ 	.short	0x010a
        /*0146*/ 	.byte	0xff
	.zero		1


	//   ....[10]....
        /*0148*/ 	.word	0x00003170
        /*014c*/ 	.word	0x00000002
        /*0150*/ 	.word	0x00000008
        /*0154*/ 	.short	0x010a
        /*0156*/ 	.byte	0xff
	.zero		1


	//   ....[11]....
        /*0158*/ 	.word	0x00003350
        /*015c*/ 	.word	0x00000002
        /*0160*/ 	.word	0x00000008
        /*0164*/ 	.short	0x010a
        /*0166*/ 	.byte	0xff
	.zero		1


	//   ....[12]....
        /*0168*/ 	.word	0x00003580
        /*016c*/ 	.word	0x00000002
        /*0170*/ 	.word	0x00000000
        /*0174*/ 	.short	0x0107
        /*0176*/ 	.byte	0xff
	.zero		1


	//   ....[13]....
        /*0178*/ 	.word	0x00003610
        /*017c*/ 	.word	0x00000002
        /*0180*/ 	.word	0x00000000
        /*0184*/ 	.short	0x0101
        /*0186*/ 	.byte	0xff
	.zero		1


	//   ....[14]....
        /*0188*/ 	.word	0x00004910
        /*018c*/ 	.word	0x0000000c
        /*0190*/ 	.word	0x00000008
        /*0194*/ 	.short	0x0101
        /*0196*/ 	.byte	0xff
	.zero		1


	//   ....[15]....
        /*0198*/ 	.word	0x00004b20
        /*019c*/ 	.word	0x00000006
        /*01a0*/ 	.word	0x00000000
        /*01a4*/ 	.short	0x0108
        /*01a6*/ 	.byte	0xff
	.zero		1


	//   ....[16]....
        /*01a8*/ 	.word	0x00004b30
        /*01ac*/ 	.word	0x00000006
        /*01b0*/ 	.word	0x00000008
        /*01b4*/ 	.short	0x0108
        /*01b6*/ 	.byte	0xff
	.zero		1


	//   ....[17]....
        /*01b8*/ 	.word	0x00004b40
        /*01bc*/ 	.word	0x00000006
        /*01c0*/ 	.word	0x00000010
        /*01c4*/ 	.short	0x0108
        /*01c6*/ 	.byte	0xff
	.zero		1


	//   ....[18]....
        /*01c8*/ 	.word	0x00004b50
        /*01cc*/ 	.word	0x00000006
        /*01d0*/ 	.word	0x00000018
        /*01d4*/ 	.short	0x0108
        /*01d6*/ 	.byte	0xff
	.zero		1


	//----- nvinfo : EIATTR_NUM_MBARRIERS
	.align		4
.L_65:
        /*01d8*/ 	.byte	0x03, 0x38
        /*01da*/ 	.short	0x0004


	//----- nvinfo : EIATTR_EXIT_INSTR_OFFSETS
	.align		4
        /*01dc*/ 	.byte	0x04, 0x1c
        /*01de*/ 	.short	(.L_67 - .L_66)


	//   ....[0]....
.L_66:
        /*01e0*/ 	.word	0x00000070


	//   ....[1]....
        /*01e4*/ 	.word	0x000001a0


	//   ....[2]....
        /*01e8*/ 	.word	0x000003c0


	//   ....[3]....
        /*01ec*/ 	.word	0x000004c0


	//   ....[4]....
        /*01f0*/ 	.word	0x00000580


	//   ....[5]....
        /*01f4*/ 	.word	0x00000650


	//   ....[6]....
        /*01f8*/ 	.word	0x000006d0


	//   ....[7]....
        /*01fc*/ 	.word	0x000008f0


	//   ....[8]....
        /*0200*/ 	.word	0x000009f0


	//   ....[9]....
        /*0204*/ 	.word	0x00000ab0


	//   ....[10]....
        /*0208*/ 	.word	0x00000b80


	//   ....[11]....
        /*020c*/ 	.word	0x00000c00


	//   ....[12]....
        /*0210*/ 	.word	0x00000e20


	//   ....[13]....
        /*0214*/ 	.word	0x00000f20


	//   ....[14]....
        /*0218*/ 	.word	0x00000fe0


	//   ....[15]....
        /*021c*/ 	.word	0x000010c0


	//   ....[16]....
        /*0220*/ 	.word	0x00004960


	//   ....[17]....
        /*0224*/ 	.word	0x00004a60


	//   ....[18]....
        /*0228*/ 	.word	0x00004b10


	//   ....[19]....
        /*022c*/ 	.word	0x00004b60


	//----- nvinfo : EIATTR_CRS_STACK_SIZE
	.align		4
.L_67:
        /*0230*/ 	.byte	0x04, 0x1e
        /*0232*/ 	.short	(.L_69 - .L_68)
.L_68:
        /*0234*/ 	.word	0x00000000


	//----- nvinfo : EIATTR_CBANK_PARAM_SIZE
	.align		4
.L_69:
        /*0238*/ 	.byte	0x03, 0x19
        /*023a*/ 	.short	0x0030


	//----- nvinfo : EIATTR_PARAM_CBANK
	.align		4
        /*023c*/ 	.byte	0x04, 0x0a
        /*023e*/ 	.short	(.L_71 - .L_70)
	.align		4
.L_70:
        /*0240*/ 	.word	index@(.nv.constant0.reverse_rsi_batch_f32)
        /*0244*/ 	.short	0x0380
        /*0246*/ 	.short	0x0030


	//----- nvinfo : EIATTR_SW_WAR
	.align		4
.L_71:
        /*0248*/ 	.byte	0x04, 0x36
        /*024a*/ 	.short	(.L_73 - .L_72)
.L_72:
        /*024c*/ 	.word	0x00000008
.L_73:


//--------------------- .nv.callgraph             --------------------------
	.section	.nv.callgraph,"",@"SHT_CUDA_CALLGRAPH"
	.align	4
	.sectionentsize	8
	.align		4
        /*0000*/ 	.word	0x00000000
	.align		4
        /*0004*/ 	.word	0xffffffff
	.align		4
        /*0008*/ 	.word	0x00000000
	.align		4
        /*000c*/ 	.word	0xfffffffe
	.align		4
        /*0010*/ 	.word	0x00000000
	.align		4
        /*0014*/ 	.word	0xfffffffd
	.align		4
        /*0018*/ 	.word	0x00000000
	.align		4
        /*001c*/ 	.word	0xfffffffc


//--------------------- .text.reverse_rsi_many_series_one_param_f32 --------------------------
	.section	.text.reverse_rsi_many_series_one_param_f32,"ax",@progbits
	.align	128
        .global         reverse_rsi_many_series_one_param_f32
        .type           reverse_rsi_many_series_one_param_f32,@function
        .size           reverse_rsi_many_series_one_param_f32,(.L_x_188 - reverse_rsi_many_series_one_param_f32)
        .other          reverse_rsi_many_series_one_param_f32,@"STO_CUDA_ENTRY STV_DEFAULT"
reverse_rsi_many_series_one_param_f32:
.text.reverse_rsi_many_series_one_param_f32:
[----:B------:R-:W-:Y:S01]  /*0000*/  LDC R1, c[0x0][0x37c] ;  /* 0x0000df00ff017b82 */ /* 0x000fe20000000800 */
[----:B------:R-:W0:Y:S07]  /*0010*/  S2R R13, SR_TID.X ;  /* 0x00000000000d7919 */ /* 0x000e2e0000002100 */
[----:B------:R-:W0:Y:S01]  /*0020*/  S2UR UR4, SR_CTAID.X ;  /* 0x00000000000479c3 */ /* 0x000e220000002500 */
[----:B------:R-:W1:Y:S07]  /*0030*/  LDCU UR5, c[0x0][0x390] ;  /* 0x00007200ff0577ac */ /* 0x000e6e0008000800 */
[----:B------:R-:W0:Y:S01]  /*0040*/  LDC R12, c[0x0][0x360] ;  /* 0x0000d800ff0c7b82 */ /* 0x000e220000000800 */
[----:B-1----:R-:W-:-:S02]  /*0050*/  IMAD.U32 R3, RZ, RZ, UR5 ;  /* 0x00000005ff037e24 */ /* 0x002fc4000f8e00ff */
[----:B0-----:R-:W-:-:S05]  /*0060*/  IMAD R12, R12, UR4, R13 ;  /* 0x000000040c0c7c24 */ /* 0x001fca000f8e020d */
[----:B------:R-:W-:-:S13]  /*0070*/  ISETP.GE.AND P0, PT, R12, R3, PT ;  /* 0x000000030c00720c */ /* 0x000fda0003f06270 */
[----:B------:R-:W-:Y:S05]  /*0080*/  @P0 EXIT ;  /* 0x000000000000094d */ /* 0x000fea0003800000 */
[----:B------:R-:W0:Y:S01]  /*0090*/  LDC.64 R6, c[0x0][0x388] ;  /* 0x0000e200ff067b82 */ /* 0x000e220000000a00 */
[----:B------:R-:W1:Y:S07]  /*00a0*/  LDCU.64 UR6, c[0x0][0x358] ;  /* 0x00006b00ff0677ac */ /* 0x000e6e0008000a00 */
[----:B------:R-:W2:Y:S08]  /*00b0*/  LDC.64 R4, c[0x0][0x398] ;  /* 0x0000e600ff047b82 */ /* 0x000eb00000000a00 */
[----:B------:R-:W3:Y:S01]  /*00c0*/  LDC R28, c[0x0][0x394] ;  /* 0x0000e500ff1c7b82 */ /* 0x000ee20000000800 */
[----:B0-----:R-:W-:-:S05]  /*00d0*/  IMAD.WIDE R6, R12, 0x4, R6 ;  /* 0x000000040c067825 */ /* 0x001fca00078e0206 */
[----:B-1----:R-:W3:Y:S01]  /*00e0*/  LDG.E.CONSTANT R9, desc[UR6][R6.64] ;  /* 0x0000000606097981 */ /* 0x002ee2000c1e9900 */
[----:B------:R-:W-:Y:S02]  /*00f0*/  SHF.R.S32.HI R13, RZ, 0x1f, R12 ;  /* 0x0000001fff0d7819 */ /* 0x000fe4000001140c */
[----:B--2---:R-:W-:-:S04]  /*0100*/  FSETP.GEU.AND P0, PT, R5, 100, PT ;  /* 0x42c800000500780b */ /* 0x004fc80003f0e000 */
[----:B------:R-:W-:-:S04]  /*0110*/  FSETP.LEU.OR P0, PT, R5, RZ, P0 ;  /* 0x000000ff0500720b */ /* 0x000fc8000070b400 */
[----:B------:R-:W-:Y:S02]  /*0120*/  ISETP.LT.OR P0, PT, R4, 0x1, P0 ;  /* 0x000000010400780c */ /* 0x000fe40000701670 */
[----:B---3--:R-:W-:-:S04]  /*0130*/  ISETP.GE.AND P1, PT, R9, R28, PT ;  /* 0x0000001c0900720c */ /* 0x008fc80003f26270 */
[----:B------:R-:W-:-:S04]  /*0140*/  ISETP.LT.OR P1, PT, R9, RZ, P1 ;  /* 0x000000ff0900720c */ /* 0x000fc80000f21670 */
[----:B------:R-:W-:-:S13]  /*0150*/  PLOP3.LUT P0, PT, P0, P1, PT, 0xf8, 0x8f ;  /* 0x00000000008f781c */ /* 0x000fda0000703f70 */
[----:B------:R-:W-:Y:S05]  /*0160*/  @!P0 BRA `(.L_x_0) ;  /* 0x0000000400948947 */ /* 0x000fea0003800000 */
[----:B------:R-:W0:Y:S01]  /*0170*/  LDCU.64 UR4, c[0x0][0x3a0] ;  /* 0x00007400ff0477ac */ /* 0x000e220008000a00 */
[----:B------:R-:W-:Y:S02]  /*0180*/  ISETP.GE.AND P0, PT, R28, 0x1, PT ;  /* 0x000000011c00780c */ /* 0x000fe40003f06270 */
[----:B0-----:R-:W-:-:S04]  /*0190*/  LEA R6, P1, R12, UR4, 0x2 ;  /* 0x000000040c067c11 */ /* 0x001fc8000f8210ff */
[----:B------:R-:W-:-:S07]  /*01a0*/  LEA.HI.X R7, R12, UR5, R13, 0x2, P1 ;  /* 0x000000050c077c11 */ /* 0x000fce00088f140d */
[----:B------:R-:W-:Y:S05]  /*01b0*/  @!P0 EXIT ;  /* 0x000000000000894d */ /* 0x000fea0003800000 */
[C---:B------:R-:W-:Y:S02]  /*01c0*/  ISETP.GE.U32.AND P0, PT, R28.reuse, 0x10, PT ;  /* 0x000000101c00780c */ /* 0x040fe40003f06070 */
[----:B------:R-:W-:-:S11]  /*01d0*/  LOP3.LUT R0, R28, 0xf, RZ, 0xc0, !PT ;  /* 0x0000000f1c007812 */ /* 0x000fd600078ec0ff */
[----:B------:R-:W-:Y:S05]  /*01e0*/  @!P0 BRA `(.L_x_1) ;  /* 0x0000000000b48947 */ /* 0x000fea0003800000 */
[----:B------:R-:W-:Y:S01]  /*01f0*/  LOP3.LUT R28, R28, 0x7ffffff0, RZ, 0xc0, !PT ;  /* 0x7ffffff01c1c7812 */ /* 0x000fe200078ec0ff */
[----:B------:R-:W-:Y:S01]  /*0200*/  IMAD.MOV.U32 R16, RZ, RZ, R6 ;  /* 0x000000ffff107224 */ /* 0x000fe200078e0006 */
[----:B------:R-:W-:Y:S01]  /*0210*/  MOV R17, R7 ;  /* 0x0000000700117202 */ /* 0x000fe20000000f00 */
[----:B------:R-:W-:Y:S01]  /*0220*/  IMAD.MOV.U32 R2, RZ, RZ, 0x7fffffff ;  /* 0x7fffffffff027424 */ /* 0x000fe200078e00ff */
[----:B------:R-:W0:Y:S01]  /*0230*/  LDCU UR4, c[0x0][0x390] ;  /* 0x00007200ff0477ac */ /* 0x000e220008000800 */
[----:B------:R-:W-:-:S07]  /*0240*/  IMAD.MOV R28, RZ, RZ, -R28 ;  /* 0x000000ffff1c7224 */ /* 0x000fce00078e0a1c */
.L_x_2:
[----:B0-----:R-:W-:Y:S01]  /*0250*/  MOV R3, UR4 ;  /* 0x0000000400037c02 */ /* 0x001fe20008000f00 */
[----:B------:R-:W-:Y:S01]  /*0260*/  IMAD.MOV.U32 R6, RZ, RZ, R16 ;  /* 0x000000ffff067224 */ /* 0x000fe200078e0010 */
[----:B------:R-:W-:Y:S01]  /*0270*/  IADD3 R28, PT, PT, R28, 0x10, RZ ;  /* 0x000000101c1c7810 */ /* 0x000fe20007ffe0ff */
[----:B------:R-:W-:-:S03]  /*0280*/  IMAD.MOV.U32 R7, RZ, RZ, R17 ;  /* 0x000000ffff077224 */ /* 0x000fc600078e0011 */
[----:B------:R-:W-:Y:S01]  /*0290*/  ISETP.NE.AND P0, PT, R28, RZ, PT ;  /* 0x000000ff1c00720c */ /* 0x000fe20003f05270 */
[C---:B------:R-:W-:Y:S01]  /*02a0*/  IMAD.WIDE R4, R3.reuse, 0x4, R6 ;  /* 0x0000000403047825 */ /* 0x040fe200078e0206 */
[----:B------:R-:W-:Y:S04]  /*02b0*/  STG.E desc[UR6][R6.64], R2 ;  /* 0x0000000206007986 */ /* 0x000fe8000c101906 */
[----:B------:R0:W-:Y:S01]  /*02c0*/  STG.E desc[UR6][R4.64], R2 ;  /* 0x0000000204007986 */ /* 0x0001e2000c101906 */
[----:B------:R-:W-:-:S05]  /*02d0*/  IMAD.WIDE R10, R3, 0x4, R4 ;  /* 0x00000004030a7825 */ /* 0x000fca00078e0204 */
[----:B------:R1:W-:Y:S01]  /*02e0*/  STG.E desc[UR6][R10.64], R2 ;  /* 0x000000020a007986 */ /* 0x0003e2000c101906 */
[----:B------:R-:W-:-:S05]  /*02f0*/  IMAD.WIDE R24, R3, 0x4, R10 ;  /* 0x0000000403187825 */ /* 0x000fca00078e020a */
[----:B------:R-:W-:Y:S01]  /*0300*/  STG.E desc[UR6][R24.64], R2 ;  /* 0x0000000218007986 */ /* 0x000fe2000c101906 */
[----:B------:R-:W-:-:S05]  /*0310*/  IMAD.WIDE R22, R3, 0x4, R24 ;  /* 0x0000000403167825 */ /* 0x000fca00078e0218 */
[----:B------:R-:W-:Y:S01]  /*0320*/  STG.E desc[UR6][R22.64], R2 ;  /* 0x0000000216007986 */ /* 0x000fe2000c101906 */
[----:B------:R-:W-:-:S05]  /*0330*/  IMAD.WIDE R20, R3, 0x4, R22 ;  /* 0x0000000403147825 */ /* 0x000fca00078e0216 */
[----:B------:R2:W-:Y:S01]  /*0340*/  STG.E desc[UR6][R20.64], R2 ;  /* 0x0000000214007986 */ /* 0x0005e2000c101906 */
[----:B------:R-:W-:-:S05]  /*0350*/  IMAD.WIDE R8, R3, 0x4, R20 ;  /* 0x0000000403087825 */ /* 0x000fca00078e0214 */
[----:B------:R3:W-:Y:S01]  /*0360*/  STG.E desc[UR6][R8.64], R2 ;  /* 0x0000000208007986 */ /* 0x0007e2000c101906 */
[----:B------:R-:W-:-:S05]  /*0370*/  IMAD.WIDE R18, R3, 0x4, R8 ;  /* 0x0000000403127825 */ /* 0x000fca00078e0208 */
[----:B------:R-:W-:Y:S01]  /*0380*/  STG.E desc[UR6][R18.64], R2 ;  /* 0x0000000212007986 */ /* 0x000fe2000c101906 */
[----:B------:R-:W-:-:S05]  /*0390*/  IMAD.WIDE R16, R3, 0x4, R18 ;  /* 0x0000000403107825 */ /* 0x000fca00078e0212 */
[----:B------:R4:W-:Y:S01]  /*03a0*/  STG.E desc[UR6][R16.64], R2 ;  /* 0x0000000210007986 */ /* 0x0009e2000c101906 */
[----:B------:R-:W-:-:S05]  /*03b0*/  IMAD.WIDE R14, R3, 0x4, R16 ;  /* 0x00000004030e7825 */ /* 0x000fca00078e0210 */
[----:B------:R1:W-:Y:S01]  /*03c0*/  STG.E desc[UR6][R14.64], R2 ;  /* 0x000000020e007986 */ /* 0x0003e2000c101906 */
[----:B------:R-:W-:-:S05]  /*03d0*/  IMAD.WIDE R12, R3, 0x4, R14 ;  /* 0x00000004030c7825 */ /* 0x000fca00078e020e */
[----:B------:R2:W-:Y:S01]  /*03e0*/  STG.E desc[UR6][R12.64], R2 ;  /* 0x000000020c007986 */ /* 0x0005e2000c101906 */
[----:B0-----:R-:W-:-:S05]  /*03f0*/  IMAD.WIDE R4, R3, 0x4, R12 ;  /* 0x0000000403047825 */ /* 0x001fca00078e020c */
[----:B------:R0:W-:Y:S01]  /*0400*/  STG.E desc[UR6][R4.64], R2 ;  /* 0x0000000204007986 */ /* 0x0001e2000c101906 */
[----:B-1----:R-:W-:-:S05]  /*0410*/  IMAD.WIDE R10, R3, 0x4, R4 ;  /* 0x00000004030a7825 */ /* 0x002fca00078e0204 */
[----:B------:R0:W-:Y:S01]  /*0420*/  STG.E desc[UR6][R10.64], R2 ;  /* 0x000000020a007986 */ /* 0x0001e2000c101906 */
[----:B------:R-:W-:-:S05]  /*0430*/  IMAD.WIDE R26, R3, 0x4, R10 ;  /* 0x00000004031a7825 */ /* 0x000fca00078e020a */
[----:B------:R0:W-:Y:S01]  /*0440*/  STG.E desc[UR6][R26.64], R2 ;  /* 0x000000021a007986 */ /* 0x0001e2000c101906 */
[----:B--2---:R-:W-:-:S05]  /*0450*/  IMAD.WIDE R20, R3, 0x4, R26 ;  /* 0x0000000403147825 */ /* 0x004fca00078e021a */
[----:B------:R0:W-:Y:S01]  /*0460*/  STG.E desc[UR6][R20.64], R2 ;  /* 0x0000000214007986 */ /* 0x0001e2000c101906 */
[----:B---3--:R-:W-:-:S05]  /*0470*/  IMAD.WIDE R8, R3, 0x4, R20 ;  /* 0x0000000403087825 */ /* 0x008fca00078e0214 */
[----:B------:R0:W-:Y:S01]  /*0480*/  STG.E desc[UR6][R8.64], R2 ;  /* 0x0000000208007986 */ /* 0x0001e2000c101906 */
[----:B----4-:R-:W-:Y:S01]  /*0490*/  IMAD.WIDE R16, R3, 0x4, R8 ;  /* 0x0000000403107825 */ /* 0x010fe200078e0208 */
[----:B------:R-:W-:Y:S06]  /*04a0*/  @P0 BRA `(.L_x_2) ;  /* 0xfffffffc00680947 */ /* 0x000fec000383ffff */
[----:B------:R-:W-:-:S07]  /*04b0*/  IMAD.WIDE R6, R3, 0x40, R6 ;  /* 0x0000004003067825 */ /* 0x000fce00078e0206 */
.L_x_1:
[----:B------:R-:W-:-:S13]  /*04c0*/  ISETP.NE.AND P0, PT, R0, RZ, PT ;  /* 0x000000ff0000720c */ /* 0x000fda0003f05270 */
[----:B------:R-:W-:Y:S05]  /*04d0*/  @!P0 EXIT ;  /* 0x000000000000894d */ /* 0x000fea0003800000 */
[----:B------:R-:W1:Y:S01]  /*04e0*/  LDCU UR4, c[0x0][0x394] ;  /* 0x00007280ff0477ac */ /* 0x000e620008000800 */
[----:B------:R-:W-:Y:S01]  /*04f0*/  ISETP.GE.U32.AND P0, PT, R0, 0x8, PT ;  /* 0x000000080000780c */ /* 0x000fe20003f06070 */
[----:B-1----:R-:W-:-:S06]  /*0500*/  ULOP3.LUT UR5, UR4, 0x7, URZ, 0xc0, !UPT ;  /* 0x0000000704057892 */ /* 0x002fcc000f8ec0ff */
[----:B------:R-:W-:-:S06]  /*0510*/  ISETP.NE.AND P1, PT, RZ, UR5, PT ;  /* 0x00000005ff007c0c */ /* 0x000fcc000bf25270 */
[----:B------:R-:W-:Y:S07]  /*0520*/  @!P0 BRA `(.L_x_3) ;  /* 0x0000000000448947 */ /* 0x000fee0003800000 */
[----:B0-----:R-:W-:-:S04]  /*0530*/  IMAD.WIDE R4, R3, 0x4, R6 ;  /* 0x0000000403047825 */ /* 0x001fc800078e0206 */
[----:B------:R-:W-:Y:S02]  /*0540*/  IMAD.MOV.U32 R21, RZ, RZ, 0x7fffffff ;  /* 0x7fffffffff157424 */ /* 0x000fe400078e00ff */
[----:B------:R-:W-:-:S03]  /*0550*/  IMAD.WIDE R8, R3, 0x4, R4 ;  /* 0x0000000403087825 */ /* 0x000fc600078e0204 */
[----:B------:R0:W-:Y:S01]  /*0560*/  STG.E desc[UR6][R6.64], R21 ;  /* 0x0000001506007986 */ /* 0x0001e2000c101906 */
[----:B------:R-:W-:-:S03]  /*0570*/  IMAD.WIDE R10, R3, 0x4, R8 ;  /* 0x00000004030a7825 */ /* 0x000fc600078e0208 */
[----:B------:R1:W-:Y:S04]  /*0580*/  STG.E desc[UR6][R4.64], R21 ;  /* 0x0000001504007986 */ /* 0x0003e8000c101906 */
[----:B------:R1:W-:Y:S01]  /*0590*/  STG.E desc[UR6][R8.64], R21 ;  /* 0x0000001508007986 */ /* 0x0003e2000c101906 */
[----:B------:R-:W-:-:S03]  /*05a0*/  IMAD.WIDE R12, R3, 0x4, R10 ;  /* 0x00000004030c7825 */ /* 0x000fc600078e020a */
[----:B------:R1:W-:Y:S01]  /*05b0*/  STG.E desc[UR6][R10.64], R21 ;  /* 0x000000150a007986 */ /* 0x0003e2000c101906 */
[----:B------:R-:W-:-:S03]  /*05c0*/  IMAD.WIDE R14, R3, 0x4, R12 ;  /* 0x00000004030e7825 */ /* 0x000fc600078e020c */
[----:B------:R1:W-:Y:S04]  /*05d0*/  STG.E desc[UR6][R12.64], R21 ;  /* 0x000000150c007986 */ /* 0x0003e8000c101906 */
[----:B------:R1:W-:Y:S01]  /*05e0*/  STG.E desc[UR6][R14.64], R21 ;  /* 0x000000150e007986 */ /* 0x0003e2000c101906 */
[----:B------:R-:W-:-:S05]  /*05f0*/  IMAD.WIDE R16, R3, 0x4, R14 ;  /* 0x0000000403107825 */ /* 0x000fca00078e020e */
[----:B------:R1:W-:Y:S01]  /*0600*/  STG.E desc[UR6][R16.64], R21 ;  /* 0x0000001510007986 */ /* 0x0003e2000c101906 */
[----:B------:R-:W-:-:S05]  /*0610*/  IMAD.WIDE R18, R3, 0x4, R16 ;  /* 0x0000000403127825 */ /* 0x000fca00078e0210 */
[----:B------:R1:W-:Y:S01]  /*0620*/  STG.E desc[UR6][R18.64], R21 ;  /* 0x0000001512007986 */ /* 0x0003e2000c101906 */
[----:B0-----:R-:W-:-:S07]  /*0630*/  IMAD.WIDE R6, R3, 0x4, R18 ;  /* 0x0000000403067825 */ /* 0x001fce00078e0212 */
.L_x_3:
[----:B------:R-:W-:Y:S05]  /*0640*/  @!P1 EXIT ;  /* 0x000000000000994d */ /* 0x000fea0003800000 */
[----:B------:R-:W-:Y:S02]  /*0650*/  UISETP.GE.U32.AND UP0, UPT, UR5, 0x4, UPT ;  /* 0x000000040500788c */ /* 0x000fe4000bf06070 */
[----:B------:R-:W-:-:S06]  /*0660*/  ULOP3.LUT UR4, UR4, 0x3, URZ, 0xc0, !UPT ;  /* 0x0000000304047892 */ /* 0x000fcc000f8ec0ff */
[----:B------:R-:W-:Y:S01]  /*0670*/  ISETP.NE.AND P0, PT, RZ, UR4, PT ;  /* 0x00000004ff007c0c */ /* 0x000fe2000bf05270 */
[----:B------:R-:W-:-:S12]  /*0680*/  BRA.U !UP0, `(.L_x_4) ;  /* 0x0000000108247547 */ /* 0x000fd8000b800000 */
[----:B01----:R-:W-:-:S04]  /*0690*/  IMAD.WIDE R4, R3, 0x4, R6 ;  /* 0x0000000403047825 */ /* 0x003fc800078e0206 */
[----:B------:R-:W-:Y:S02]  /*06a0*/  IMAD.MOV.U32 R13, RZ, RZ, 0x7fffffff ;  /* 0x7fffffffff0d7424 */ /* 0x000fe400078e00ff */
[----:B------:R-:W-:-:S03]  /*06b0*/  IMAD.WIDE R8, R3, 0x4, R4 ;  /* 0x0000000403087825 */ /* 0x000fc600078e0204 */
[----:B------:R0:W-:Y:S01]  /*06c0*/  STG.E desc[UR6][R6.64], R13 ;  /* 0x0000000d06007986 */ /* 0x0001e2000c101906 */
[----:B------:R-:W-:-:S03]  /*06d0*/  IMAD.WIDE R10, R3, 0x4, R8 ;  /* 0x00000004030a7825 */ /* 0x000fc600078e0208 */
[----:B------:R2:W-:Y:S04]  /*06e0*/  STG.E desc[UR6][R4.64], R13 ;  /* 0x0000000d04007986 */ /* 0x0005e8000c101906 */
[----:B------:R2:W-:Y:S04]  /*06f0*/  STG.E desc[UR6][R8.64], R13 ;  /* 0x0000000d08007986 */ /* 0x0005e8000c101906 */
[----:B------:R2:W-:Y:S01]  /*0700*/  STG.E desc[UR6][R10.64], R13 ;  /* 0x0000000d0a007986 */ /* 0x0005e2000c101906 */
[----:B0-----:R-:W-:-:S07]  /*0710*/  IMAD.WIDE R6, R3, 0x4, R10 ;  /* 0x0000000403067825 */ /* 0x001fce00078e020a */
.L_x_4:
[----:B------:R-:W-:Y:S05]  /*0720*/  @!P0 EXIT ;  /* 0x000000000000894d */ /* 0x000fea0003800000 */
[----:B012---:R-:W0:Y:S01]  /*0730*/  LDC R5, c[0x0][0x390] ;  /* 0x0000e400ff057b82 */ /* 0x007e220000000800 */
[----:B------:R-:W-:Y:S01]  /*0740*/  MOV R3, 0x7fffffff ;  /* 0x7fffffff00037802 */ /* 0x000fe20000000f00 */
[----:B------:R-:W-:-:S12]  /*0750*/  UIADD3 UR4, UPT, UPT, -UR4, URZ, URZ ;  /* 0x000000ff04047290 */ /* 0x000fd8000fffe1ff */
.L_x_5:
[----:B------:R-:W-:Y:S01]  /*0760*/  UIADD3 UR4, UPT, UPT, UR4, 0x1, URZ ;  /* 0x0000000104047890 */ /* 0x000fe2000fffe0ff */
[----:B------:R1:W-:Y:S05]  /*0770*/  STG.E desc[UR6][R6.64], R3 ;  /* 0x0000000306007986 */ /* 0x0003ea000c101906 */
[----:B------:R-:W-:-:S13]  /*0780*/  ISETP.NE.AND P0, PT, RZ, UR4, PT ;  /* 0x00000004ff007c0c */ /* 0x000fda000bf05270 */
[----:B-1----:R-:W-:Y:S05]  /*0790*/  @!P0 EXIT ;  /* 0x000000000000894d */ /* 0x002fea0003800000 */
[----:B0-----:R-:W-:Y:S01]  /*07a0*/  IMAD.WIDE R6, R5, 0x4, R6 ;  /* 0x0000000405067825 */ /* 0x001fe200078e0206 */
[----:B------:R-:W-:Y:S06]  /*07b0*/  BRA `(.L_x_5) ;  /* 0xfffffffc00e87947 */ /* 0x000fec000383ffff */
.L_x_0:
[----:B------:R-:W-:Y:S02]  /*07c0*/  IMAD.SHL.U32 R0, R4, 0x2, RZ ;  /* 0x0000000204007824 */ /* 0x000fe400078e00ff */
[----:B------:R-:W-:-:S05]  /*07d0*/  IMAD.IADD R7, R28, 0x1, -R9 ;  /* 0x000000011c077824 */ /* 0x000fca00078e0a09 */
[----:B------:R-:W-:-:S13]  /*07e0*/  ISETP.GE.AND P0, PT, R7, R0, PT ;  /* 0x000000000700720c */ /* 0x000fda0003f06270 */
[----:B------:R-:W-:Y:S05]  /*07f0*/  @P0 BRA `(.L_x_6) ;  /* 0x0000000400940947 */ /* 0x000fea0003800000 */
        /* <DEDUP_REMOVED lines=12> */
[----:B------:R-:W-:Y:S01]  /*08c0*/  IADD3 R28, PT, PT, -R28, RZ, RZ ;  /* 0x000000ff1c1c7210 */ /* 0x000fe20007ffe1ff */
[----:B------:R-:W0:Y:S01]  /*08d0*/  LDCU UR4, c[0x0][0x390] ;  /* 0x00007200ff0477ac */ /* 0x000e220008000800 */
[----:B------:R-:W-:-:S05]  /*08e0*/  NOP ;  /* 0x0000000000007918 */ /* 0x000fca0000000000 */
.L_x_8:
[----:B------:R-:W-:Y:S01]  /*08f0*/  MOV R7, R17 ;  /* 0x0000001100077202 */ /* 0x000fe20000000f00 */
[----:B0-----:R-:W-:Y:S02]  /*0900*/  IMAD.U32 R3, RZ, RZ, UR4 ;  /* 0x00000004ff037e24 */ /* 0x001fe4000f8e00ff */
[----:B------:R-:W-:Y:S02]  /*0910*/  IMAD.MOV.U32 R6, RZ, RZ, R16 ;  /* 0x000000ffff067224 */ /* 0x000fe400078e0010 */
[----:B------:R-:W-:Y:S02]  /*0920*/  VIADD R28, R28, 0x10 ;  /* 0x000000101c1c7836 */ /* 0x000fe40000000000 */
[----:B------:R-:W-:Y:S01]  /*0930*/  IMAD.WIDE R4, R3, 0x4, R6 ;  /* 0x0000000403047825 */ /* 0x000fe200078e0206 */
[----:B------:R-:W-:Y:S02]  /*0940*/  STG.E desc[UR6][R6.64], R2 ;  /* 0x0000000206007986 */ /* 0x000fe4000c101906 */
[----:B------:R-:W-:-:S02]  /*0950*/  ISETP.NE.AND P0, PT, R28, RZ, PT ;  /* 0x000000ff1c00720c */ /* 0x000fc40003f05270 */
        /* <DEDUP_REMOVED lines=32> */
.L_x_7:
        /* <DEDUP_REMOVED lines=24> */
.L_x_9:
[----:B------:R-:W-:Y:S05]  /*0ce0*/  @!P1 EXIT ;  /* 0x000000000000994d */ /* 0x000fea0003800000 */
[----:B------:R-:W-:Y:S02]  /*0cf0*/  UISETP.GE.U32.AND UP0, UPT, UR5, 0x4, UPT ;  /* 0x000000040500788c */ /* 0x000fe4000bf06070 */
[----:B------:R-:W-:-:S06]  /*0d00*/  ULOP3.LUT UR4, UR4, 0x3, URZ, 0xc0, !UPT ;  /* 0x0000000304047892 */ /* 0x000fcc000f8ec0ff */
[----:B------:R-:W-:Y:S01]  /*0d10*/  ISETP.NE.AND P0, PT, RZ, UR4, PT ;  /* 0x00000004ff007c0c */ /* 0x000fe2000bf05270 */
[----:B------:R-:W-:-:S12]  /*0d20*/  BRA.U !UP0, `(.L_x_10) ;  /* 0x0000000108247547 */ /* 0x000fd8000b800000 */
[----:B01----:R-:W-:Y:S01]  /*0d30*/  IMAD.WIDE R4, R3, 0x4, R6 ;  /* 0x0000000403047825 */ /* 0x003fe200078e0206 */
[----:B------:R-:W-:-:S03]  /*0d40*/  MOV R13, 0x7fffffff ;  /* 0x7fffffff000d7802 */ /* 0x000fc60000000f00 */
[C---:B------:R-:W-:Y:S02]  /*0d50*/  IMAD.WIDE R8, R3.reuse, 0x4, R4 ;  /* 0x0000000403087825 */ /* 0x040fe400078e0204 */
[----:B------:R0:W-:Y:S04]  /*0d60*/  STG.E desc[UR6][R6.64], R13 ;  /* 0x0000000d06007986 */ /* 0x0001e8000c101906 */
[----:B------:R2:W-:Y:S01]  /*0d70*/  STG.E desc[UR6][R4.64], R13 ;  /* 0x0000000d04007986 */ /* 0x0005e2000c101906 */
[----:B------:R-:W-:-:S03]  /*0d80*/  IMAD.WIDE R10, R3, 0x4, R8 ;  /* 0x00000004030a7825 */ /* 0x000fc600078e0208 */
[----:B------:R2:W-:Y:S04]  /*0d90*/  STG.E desc[UR6][R8.64], R13 ;  /* 0x0000000d08007986 */ /* 0x0005e8000c101906 */
[----:B------:R2:W-:Y:S01]  /*0da0*/  STG.E desc[UR6][R10.64], R13 ;  /* 0x0000000d0a007986 */ /* 0x0005e2000c101906 */
[----:B0-----:R-:W-:-:S07]  /*0db0*/  IMAD.WIDE R6, R3, 0x4, R10 ;  /* 0x0000000403067825 */ /* 0x001fce00078e020a */
.L_x_10:
[----:B------:R-:W-:Y:S05]  /*0dc0*/  @!P0 EXIT ;  /* 0x000000000000894d */ /* 0x000fea0003800000 */
[----:B012---:R-:W-:Y:S01]  /*0dd0*/  IMAD.MOV.U32 R5, RZ, RZ, 0x7fffffff ;  /* 0x7fffffffff057424 */ /* 0x007fe200078e00ff */
[----:B------:R-:W-:-:S12]  /*0de0*/  UIADD3 UR4, UPT, UPT, -UR4, URZ, URZ ;  /* 0x000000ff04047290 */ /* 0x000fd8000fffe1ff */
.L_x_11:
[----:B------:R-:W-:Y:S01]  /*0df0*/  UIADD3 UR4, UPT, UPT, UR4, 0x1, URZ ;  /* 0x0000000104047890 */ /* 0x000fe2000fffe0ff */
[----:B------:R0:W-:Y:S03]  /*0e00*/  STG.E desc[UR6][R6.64], R5 ;  /* 0x0000000506007986 */ /* 0x0001e6000c101906 */
[----:B------:R-:W-:Y:S01]  /*0e10*/  UISETP.NE.AND UP0, UPT, UR4, URZ, UPT ;  /* 0x000000ff0400728c */ /* 0x000fe2000bf05270 */
[----:B0-----:R-:W-:-:S08]  /*0e20*/  IMAD.WIDE R6, R3, 0x4, R6 ;  /* 0x0000000403067825 */ /* 0x001fd000078e0206 */
[----:B------:R-:W-:Y:S05]  /*0e30*/  BRA.U UP0, `(.L_x_11) ;  /* 0xfffffffd00ec7547 */ /* 0x000fea000b83ffff */
[----:B------:R-:W-:Y:S05]  /*0e40*/  EXIT ;  /* 0x000000000000794d */ /* 0x000fea0003800000 */
.L_x_6:
[----:B------:R-:W0:Y:S01]  /*0e50*/  LDCU.64 UR4, c[0x0][0x3a0] ;  /* 0x00007400ff0477ac */ /* 0x000e220008000a00 */
[----:B------:R-:W-:Y:S01]  /*0e60*/  IADD3 R18, PT, PT, R9, -0x1, R0 ;  /* 0xffffffff09127810 */ /* 0x000fe20007ffe000 */
[----:B------:R-:W-:Y:S03]  /*0e70*/  BSSY.RECONVERGENT B0, `(.L_x_12) ;  /* 0x000006a000007945 */ /* 0x000fe60003800200 */
[C---:B------:R-:W-:Y:S01]  /*0e80*/  ISETP.GE.U32.AND P0, PT, R18.reuse, 0x2, PT ;  /* 0x000000021200780c */ /* 0x040fe20003f06070 */
[----:B------:R-:W-:Y:S01]  /*0e90*/  VIADD R0, R18, 0xffffffff ;  /* 0xffffffff12007836 */ /* 0x000fe20000000000 */
[----:B0-----:R-:W-:-:S04]  /*0ea0*/  LEA R26, P1, R12, UR4, 0x2 ;  /* 0x000000040c1a7c11 */ /* 0x001fc8000f8210ff */
[----:B------:R-:W-:-:S07]  /*0eb0*/  LEA.HI.X R27, R12, UR5, R13, 0x2, P1 ;  /* 0x000000050c1b7c11 */ /* 0x000fce00088f140d */
[----:B------:R-:W-:Y:S05]  /*0ec0*/  @!P0 BRA `(.L_x_13) ;  /* 0x0000000400908947 */ /* 0x000fea0003800000 */
[----:B------:R-:W-:Y:S01]  /*0ed0*/  IADD3 R2, PT, PT, R18, -0x2, RZ ;  /* 0xfffffffe12027810 */ /* 0x000fe20007ffe0ff */
[----:B------:R-:W-:Y:S01]  /*0ee0*/  BSSY.RECONVERGENT B1, `(.L_x_14) ;  /* 0x0000031000017945 */ /* 0x000fe20003800200 */
[----:B------:R-:W-:Y:S02]  /*0ef0*/  IMAD.MOV.U32 R6, RZ, RZ, R26 ;  /* 0x000000ffff067224 */ /* 0x000fe400078e001a */
[----:B------:R-:W-:Y:S01]  /*0f00*/  ISETP.GE.U32.AND P0, PT, R2, 0xf, PT ;  /* 0x0000000f0200780c */ /* 0x000fe20003f06070 */
[----:B------:R-:W-:Y:S01]  /*0f10*/  IMAD.MOV.U32 R7, RZ, RZ, R27 ;  /* 0x000000ffff077224 */ /* 0x000fe200078e001b */
[----:B------:R-:W-:-:S11]  /*0f20*/  LOP3.LUT R2, R0, 0xf, RZ, 0xc0, !PT ;  /* 0x0000000f00027812 */ /* 0x000fd600078ec0ff */
[----:B------:R-:W-:Y:S05]  /*0f30*/  @!P0 BRA `(.L_x_15) ;  /* 0x0000000000ac8947 */ /* 0x000fea0003800000 */
[----:B------:R-:W-:Y:S01]  /*0f40*/  LOP3.LUT R8, R0, 0xfffffff0, RZ, 0xc0, !PT ;  /* 0xfffffff000087812 */ /* 0x000fe200078ec0ff */
[----:B------:R-:W-:Y:S03]  /*0f50*/  BSSY.RECONVERGENT B2, `(.L_x_16) ;  /* 0x0000028000027945 */ /* 0x000fe60003800200 */
[----:B------:R-:W-:-:S07]  /*0f60*/  IADD3 R8, PT, PT, -R8, RZ, RZ ;  /* 0x000000ff08087210 */ /* 0x000fce0007ffe1ff */
.L_x_17:
[----:B------:R-:W-:Y:S01]  /*0f70*/  IMAD.MOV.U32 R6, RZ, RZ, R26 ;  /* 0x000000ffff067224 */ /* 0x000fe200078e001a */
[----:B----4-:R-:W-:Y:S01]  /*0f80*/  MOV R19, 0x7fffffff ;  /* 0x7fffffff00137802 */ /* 0x010fe20000000f00 */
[----:B------:R-:W-:Y:S02]  /*0f90*/  IMAD.MOV.U32 R7, RZ, RZ, R27 ;  /* 0x000000ffff077224 */ /* 0x000fe400078e001b */
[----:B------:R-:W-:Y:S02]  /*0fa0*/  VIADD R8, R8, 0x10 ;  /* 0x0000001008087836 */ /* 0x000fe40000000000 */
[C---:B------:R-:W-:Y:S01]  /*0fb0*/  IMAD.WIDE R10, R3.reuse, 0x4, R6 ;  /* 0x00000004030a7825 */ /* 0x040fe200078e0206 */
[----:B------:R-:W-:Y:S02]  /*0fc0*/  STG.E desc[UR6][R6.64], R19 ;  /* 0x0000001306007986 */ /* 0x000fe4000c101906 */
[----:B------:R-:W-:Y:S02]  /*0fd0*/  ISETP.NE.AND P0, PT, R8, RZ, PT ;  /* 0x000000ff0800720c */ /* 0x000fe40003f05270 */
        /* <DEDUP_REMOVED lines=11> */
[----:B------:R-:W-:-:S05]  /*1090*/  IMAD.WIDE R26, R3, 0x4, R22 ;  /* 0x00000004031a7825 */ /* 0x000fca00078e0216 */
[----:B------:R-:W-:Y:S01]  /*10a0*/  STG.E desc[UR6][R26.64], R19 ;  /* 0x000000131a007986 */ /* 0x000fe2000c101906 */
[----:B0-----:R-:W-:-:S05]  /*10b0*/  IMAD.WIDE R10, R3, 0x4, R26 ;  /* 0x00000004030a7825 */ /* 0x001fca00078e021a */
[----:B------:R0:W-:Y:S01]  /*10c0*/  STG.E desc[UR6][R10.64], R19 ;  /* 0x000000130a007986 */ /* 0x0001e2000c101906 */
[----:B------:R-:W-:-:S05]  /*10d0*/  IMAD.WIDE R14, R3, 0x4, R10 ;  /* 0x00000004030e7825 */ /* 0x000fca00078e020a */
[----:B------:R4:W-:Y:S01]  /*10e0*/  STG.E desc[UR6][R14.64], R19 ;  /* 0x000000130e007986 */ /* 0x0009e2000c101906 */
[----:B-1----:R-:W-:-:S05]  /*10f0*/  IMAD.WIDE R16, R3, 0x4, R14 ;  /* 0x0000000403107825 */ /* 0x002fca00078e020e */
[----:B------:R4:W-:Y:S01]  /*1100*/  STG.E desc[UR6][R16.64], R19 ;  /* 0x0000001310007986 */ /* 0x0009e2000c101906 */
[----:B--2---:R-:W-:-:S05]  /*1110*/  IMAD.WIDE R20, R3, 0x4, R16 ;  /* 0x0000000403147825 */ /* 0x004fca00078e0210 */
[----:B------:R4:W-:Y:S01]  /*1120*/  STG.E desc[UR6][R20.64], R19 ;  /* 0x0000001314007986 */ /* 0x0009e2000c101906 */
[----:B---3--:R-:W-:-:S05]  /*1130*/  IMAD.WIDE R22, R3, 0x4, R20 ;  /* 0x0000000403167825 */ /* 0x008fca00078e0214 */
[----:B------:R4:W-:Y:S01]  /*1140*/  STG.E desc[UR6][R22.64], R19 ;  /* 0x0000001316007986 */ /* 0x0009e2000c101906 */
[----:B------:R-:W-:-:S05]  /*1150*/  IMAD.WIDE R24, R3, 0x4, R22 ;  /* 0x0000000403187825 */ /* 0x000fca00078e0216 */
[----:B------:R4:W-:Y:S01]  /*1160*/  STG.E desc[UR6][R24.64], R19 ;  /* 0x0000001318007986 */ /* 0x0009e2000c101906 */
[----:B------:R-:W-:-:S05]  /*1170*/  IMAD.WIDE R28, R3, 0x4, R24 ;  /* 0x00000004031c7825 */ /* 0x000fca00078e0218 */
[----:B------:R4:W-:Y:S01]  /*1180*/  STG.E desc[UR6][R28.64], R19 ;  /* 0x000000131c007986 */ /* 0x0009e2000c101906 */
[----:B0-----:R-:W-:-:S05]  /*1190*/  IMAD.WIDE R10, R3, 0x4, R28 ;  /* 0x00000004030a7825 */ /* 0x001fca00078e021c */
[----:B------:R4:W-:Y:S01]  /*11a0*/  STG.E desc[UR6][R10.64], R19 ;  /* 0x000000130a007986 */ /* 0x0009e2000c101906 */
[----:B------:R-:W-:Y:S01]  /*11b0*/  IMAD.WIDE R26, R3, 0x4, R10 ;  /* 0x00000004031a7825 */ /* 0x000fe200078e020a */
[----:B------:R-:W-:Y:S06]  /*11c0*/  @P0 BRA `(.L_x_17) ;  /* 0xfffffffc00680947 */ /* 0x000fec000383ffff */
[----:B------:R-:W-:Y:S05]  /*11d0*/  BSYNC.RECONVERGENT B2 ;  /* 0x0000000000027941 */ /* 0x000fea0003800200 */
.L_x_16:
[----:B------:R-:W-:-:S07]  /*11e0*/  IMAD.WIDE R6, R3, 0x40, R6 ;  /* 0x0000004003067825 */ /* 0x000fce00078e0206 */
.L_x_15:
[----:B------:R-:W-:Y:S05]  /*11f0*/  BSYNC.RECONVERGENT B1 ;  /* 0x0000000000017941 */ /* 0x000fea0003800200 */
.L_x_14:
[----:B------:R-:W-:-:S13]  /*1200*/  ISETP.NE.AND P0, PT, R2, RZ, PT ;  /* 0x000000ff0200720c */ /* 0x000fda0003f05270 */
[----:B------:R-:W-:Y:S05]  /*1210*/  @!P0 BRA `(.L_x_13) ;  /* 0x0000000000bc8947 */ /* 0x000fea0003800000 */
[----:B------:R-:W-:Y:S01]  /*1220*/  ISETP.GE.U32.AND P0, PT, R2, 0x8, PT ;  /* 0x000000080200780c */ /* 0x000fe20003f06070 */
[----:B------:R-:W-:Y:S01]  /*1230*/  BSSY.RECONVERGENT B1, `(.L_x_18) ;  /* 0x0000015000017945 */ /* 0x000fe20003800200 */
[----:B------:R-:W-:-:S04]  /*1240*/  LOP3.LUT R8, R0, 0x7, RZ, 0xc0, !PT ;  /* 0x0000000700087812 */ /* 0x000fc800078ec0ff */
[----:B------:R-:W-:-:S07]  /*1250*/  ISETP.NE.AND P1, PT, R8, RZ, PT ;  /* 0x000000ff0800720c */ /* 0x000fce0003f25270 */
[----:B------:R-:W-:Y:S06]  /*1260*/  @!P0 BRA `(.L_x_19) ;  /* 0x0000000000448947 */ /* 0x000fec0003800000 */
[----:B----4-:R-:W-:-:S04]  /*1270*/  IMAD.WIDE R22, R3, 0x4, R6 ;  /* 0x0000000403167825 */ /* 0x010fc800078e0206 */
        /* <DEDUP_REMOVED lines=16> */
.L_x_19:
[----:B------:R-:W-:Y:S05]  /*1380*/  BSYNC.RECONVERGENT B1 ;  /* 0x0000000000017941 */ /* 0x000fea0003800200 */
.L_x_18:
[----:B------:R-:W-:Y:S05]  /*1390*/  @!P1 BRA `(.L_x_13) ;  /* 0x00000000005c9947 */ /* 0x000fea0003800000 */
[----:B------:R-:W-:Y:S01]  /*13a0*/  ISETP.GE.U32.AND P0, PT, R8, 0x4, PT ;  /* 0x000000040800780c */ /* 0x000fe20003f06070 */
[----:B------:R-:W-:Y:S01]  /*13b0*/  BSSY.RECONVERGENT B1, `(.L_x_20) ;  /* 0x000000d000017945 */ /* 0x000fe20003800200 */
[----:B------:R-:W-:-:S04]  /*13c0*/  LOP3.LUT R0, R0, 0x3, RZ, 0xc0, !PT ;  /* 0x0000000300007812 */ /* 0x000fc800078ec0ff */
[----:B------:R-:W-:-:S07]  /*13d0*/  ISETP.NE.AND P1, PT, R0, RZ, PT ;  /* 0x000000ff0000720c */ /* 0x000fce0003f25270 */
[----:B------:R-:W-:Y:S06]  /*13e0*/  @!P0 BRA `(.L_x_21) ;  /* 0x0000000000248947 */ /* 0x000fec0003800000 */
[----:B-1--4-:R-:W-:Y:S01]  /*13f0*/  IMAD.WIDE R10, R3, 0x4, R6 ;  /* 0x00000004030a7825 */ /* 0x012fe200078e0206 */
        /* <DEDUP_REMOVED lines=8> */
.L_x_21:
[----:B------:R-:W-:Y:S05]  /*1480*/  BSYNC.RECONVERGENT B1 ;  /* 0x0000000000017941 */ /* 0x000fea0003800200 */
.L_x_20:
[----:B------:R-:W-:Y:S05]  /*1490*/  @!P1 BRA `(.L_x_13) ;  /* 0x00000000001c9947 */ /* 0x000fea0003800000 */
[----:B------:R-:W-:Y:S01]  /*14a0*/  IMAD.MOV R0, RZ, RZ, -R0 ;  /* 0x000000ffff007224 */ /* 0x000fe200078e0a00 */
[----:B-12-4-:R-:W-:-:S07]  /*14b0*/  MOV R11, 0x7fffffff ;  /* 0x7fffffff000b7802 */ /* 0x016fce0000000f00 */
.L_x_22:
[----:B------:R-:W-:Y:S01]  /*14c0*/  VIADD R0, R0, 0x1 ;  /* 0x0000000100007836 */ /* 0x000fe20000000000 */
[----:B------:R0:W-:Y:S04]  /*14d0*/  STG.E desc[UR6][R6.64], R11 ;  /* 0x0000000b06007986 */ /* 0x0001e8000c101906 */
[----:B------:R-:W-:Y:S01]  /*14e0*/  ISETP.NE.AND P0, PT, R0, RZ, PT ;  /* 0x000000ff0000720c */ /* 0x000fe20003f05270 */
[----:B0-----:R-:W-:-:S12]  /*14f0*/  IMAD.WIDE R6, R3, 0x4, R6 ;  /* 0x0000000403067825 */ /* 0x001fd800078e0206 */
[----:B------:R-:W-:Y:S05]  /*1500*/  @P0 BRA `(.L_x_22) ;  /* 0xfffffffc00ec0947 */ /* 0x000fea000383ffff */
.L_x_13:
[----:B------:R-:W-:Y:S05]  /*1510*/  BSYNC.RECONVERGENT B0 ;  /* 0x0000000000007941 */ /* 0x000fea0003800200 */
.L_x_12:
[----:B------:R-:W-:Y:S01]  /*1520*/  FADD R6, -R5, 100 ;  /* 0x42c8000005067421 */ /* 0x000fe20000000100 */
[----:B------:R-:W-:-:S03]  /*1530*/  I2FP.F32.U32 R4, R4 ;  /* 0x0000000400047245 */ /* 0x000fc60000201000 */
[----:B------:R-:W0:Y:S02]  /*1540*/  MUFU.RCP R3, R6 ;  /* 0x0000000600037308 */ /* 0x000e240000001000 */
[----:B------:R-:W-:-:S06]  /*1550*/  FADD R0, R4, -1 ;  /* 0xbf80000004007421 */ /* 0x000fcc0000000000 */
[----:B------:R-:W3:Y:S01]  /*1560*/  FCHK P0, R5, R6 ;  /* 0x0000000605007302 */ /* 0x000ee20000000000 */
[----:B0-----:R-:W-:-:S04]  /*1570*/  FFMA R2, -R6, R3, 1 ;  /* 0x3f80000006027423 */ /* 0x001fc80000000103 */
[----:B------:R-:W-:-:S04]  /*1580*/  FFMA R2, R3, R2, R3 ;  /* 0x0000000203027223 */ /* 0x000fc80000000003 */
[----:B------:R-:W-:-:S04]  /*1590*/  FFMA R3, R2, R5, RZ ;  /* 0x0000000502037223 */ /* 0x000fc800000000ff */
[----:B------:R-:W-:-:S04]  /*15a0*/  FFMA R7, -R6, R3, R5 ;  /* 0x0000000306077223 */ /* 0x000fc80000000105 */
[----:B------:R-:W-:Y:S01]  /*15b0*/  FFMA R3, R2, R7, R3 ;  /* 0x0000000702037223 */ /* 0x000fe20000000003 */
[----:B---3--:R-:W-:Y:S06]  /*15c0*/  @!P0 BRA `(.L_x_23) ;  /* 0x0000000000188947 */ /* 0x008fec0003800000 */
[----:B------:R-:W1:Y:S01]  /*15d0*/  LDCU UR4, c[0x0][0x39c] ;  /* 0x00007380ff0477ac */ /* 0x000e620008000800 */
[----:B------:R-:W-:Y:S02]  /*15e0*/  MOV R7, R6 ;  /* 0x0000000600077202 */ /* 0x000fe40000000f00 */
[----:B------:R-:W-:Y:S01]  /*15f0*/  MOV R8, 0x1620 ;  /* 0x0000162000087802 */ /* 0x000fe20000000f00 */
[----:B-12-4-:R-:W-:-:S07]  /*1600*/  IMAD.U32 R10, RZ, RZ, UR4 ;  /* 0x00000004ff0a7e24 */ /* 0x016fce000f8e00ff */
[----:B------:R-:W-:Y:S05]  /*1610*/  CALL.REL.NOINC `($__internal_1_$__cuda_sm3x_div_rn_noftz_f32_slowpath) ;  /* 0x0000002000087944 */ /* 0x000fea0003c00000 */
[----:B------:R-:W-:-:S07]  /*1620*/  MOV R3, R7 ;  /* 0x0000000700037202 */ /* 0x000fce0000000f00 */
.L_x_23:
[----:B-12-4-:R-:W0:Y:S02]  /*1630*/  LDC R11, c[0x0][0x39c] ;  /* 0x0000e700ff0b7b82 */ /* 0x016e240000000800 */
[----:B0-----:R-:W0:Y:S08]  /*1640*/  MUFU.RCP R2, R11 ;  /* 0x0000000b00027308 */ /* 0x001e300000001000 */
[----:B------:R-:W1:Y:S01]  /*1650*/  FCHK P0, R6, R11 ;  /* 0x0000000b06007302 */ /* 0x000e620000000000 */
[----:B0-----:R-:W-:-:S04]  /*1660*/  FFMA R5, R2, -R11, 1 ;  /* 0x3f80000002057423 */ /* 0x001fc8000000080b */
[----:B------:R-:W-:Y:S01]  /*1670*/  FFMA R5, R2, R5, R2 ;  /* 0x0000000502057223 */ /* 0x000fe20000000002 */
[----:B------:R-:W-:-:S03]  /*1680*/  FMUL R2, R0, R3 ;  /* 0x0000000300027220 */ /* 0x000fc60000400000 */
[----:B------:R-:W-:-:S04]  /*1690*/  FFMA R7, R6, R5, RZ ;  /* 0x0000000506077223 */ /* 0x000fc800000000ff */
[----:B------:R-:W-:-:S04]  /*16a0*/  FFMA R8, R7, -R11, R6 ;  /* 0x8000000b07087223 */ /* 0x000fc80000000006 */
[----:B------:R-:W-:Y:S01]  /*16b0*/  FFMA R3, R5, R8, R7 ;  /* 0x0000000805037223 */ /* 0x000fe20000000007 */
[----:B-1----:R-:W-:Y:S06]  /*16c0*/  @!P0 BRA `(.L_x_24) ;  /* 0x0000000000188947 */ /* 0x002fec0003800000 */
[----:B------:R-:W0:Y:S01]  /*16d0*/  LDCU UR4, c[0x0][0x39c] ;  /* 0x00007380ff0477ac */ /* 0x000e220008000800 */
[----:B------:R-:W-:Y:S01]  /*16e0*/  IMAD.MOV.U32 R10, RZ, RZ, R6 ;  /* 0x000000ffff0a7224 */ /* 0x000fe200078e0006 */
[----:B------:R-:W-:Y:S02]  /*16f0*/  MOV R8, 0x1720 ;  /* 0x0000172000087802 */ /* 0x000fe40000000f00 */
[----:B0-----:R-:W-:-:S07]  /*1700*/  MOV R7, UR4 ;  /* 0x0000000400077c02 */ /* 0x001fce0008000f00 */
[----:B------:R-:W-:Y:S05]  /*1710*/  CALL.REL.NOINC `($__internal_1_$__cuda_sm3x_div_rn_noftz_f32_slowpath) ;  /* 0x0000001c00c87944 */ /* 0x000fea0003c00000 */
[----:B------:R-:W-:-:S07]  /*1720*/  IMAD.MOV.U32 R3, RZ, RZ, R7 ;  /* 0x000000ffff037224 */ /* 0x000fce00078e0007 */
.L_x_24:
[----:B------:R-:W-:-:S04]  /*1730*/  IADD3 R5, PT, PT, R4, 0x1800000, RZ ;  /* 0x0180000004057810 */ /* 0x000fc80007ffe0ff */
[----:B------:R-:W-:-:S04]  /*1740*/  LOP3.LUT R5, R5, 0x7f800000, RZ, 0xc0, !PT ;  /* 0x7f80000005057812 */ /* 0x000fc800078ec0ff */
[----:B------:R-:W-:-:S13]  /*1750*/  ISETP.GT.U32.AND P0, PT, R5, 0x1ffffff, PT ;  /* 0x01ffffff0500780c */ /* 0x000fda0003f04070 */
[----:B------:R-:W-:Y:S05]  /*1760*/  @P0 BRA `(.L_x_25) ;  /* 0x0000000000100947 */ /* 0x000fea0003800000 */
[----:B------:R-:W-:-:S07]  /*1770*/  MOV R6, 0x1790 ;  /* 0x0000179000067802 */ /* 0x000fce0000000f00 */
[----:B------:R-:W-:Y:S05]  /*1780*/  CALL.REL.NOINC `($__internal_0_$__cuda_sm20_rcp_rn_f32_slowpath) ;  /* 0x0000001800e07944 */ /* 0x000fea0003c00000 */
[----:B------:R-:W-:Y:S01]  /*1790*/  IMAD.MOV.U32 R4, RZ, RZ, R5 ;  /* 0x000000ffff047224 */ /* 0x000fe200078e0005 */
[----:B------:R-:W-:Y:S06]  /*17a0*/  BRA `(.L_x_26) ;  /* 0x0000000000107947 */ /* 0x000fec0003800000 */
.L_x_25:
[----:B------:R-:W0:Y:S02]  /*17b0*/  MUFU.RCP R5, R4 ;  /* 0x0000000400057308 */ /* 0x000e240000001000 */
[----:B0-----:R-:W-:-:S04]  /*17c0*/  FFMA R6, R4, R5, -1 ;  /* 0xbf80000004067423 */ /* 0x001fc80000000005 */
[----:B------:R-:W-:-:S04]  /*17d0*/  FADD.FTZ R6, -R6, -RZ ;  /* 0x800000ff06067221 */ /* 0x000fc80000010100 */
[----:B------:R-:W-:-:S07]  /*17e0*/  FFMA R4, R5, R6, R5 ;  /* 0x0000000605047223 */ /* 0x000fce0000000005 */
.L_x_26:
[C---:B------:R-:W-:Y:S01]  /*17f0*/  IADD3 R15, PT, PT, R9.reuse, 0x1, RZ ;  /* 0x00000001090f7810 */ /* 0x040fe20007ffe0ff */
[----:B------:R-:W0:Y:S01]  /*1800*/  LDC R7, c[0x0][0x390] ;  /* 0x0000e400ff077b82 */ /* 0x000e220000000800 */
[----:B------:R-:W-:Y:S01]  /*1810*/  BSSY.RECONVERGENT B0, `(.L_x_27) ;  /* 0x000006d000007945 */ /* 0x000fe20003800200 */
[----:B------:R-:W-:Y:S01]  /*1820*/  HFMA2 R26, -RZ, RZ, 0, 0 ;  /* 0x00000000ff1a7431 */ /* 0x000fe200000001ff */
[----:B------:R-:W-:Y:S01]  /*1830*/  VIMNMX.U32 R14, PT, PT, R18, R15, !PT ;  /* 0x0000000f120e7248 */ /* 0x000fe20007fe0000 */
[----:B------:R-:W-:Y:S02]  /*1840*/  HFMA2 R24, -RZ, RZ, 0, 0 ;  /* 0x00000000ff187431 */ /* 0x000fe400000001ff */
[----:B------:R-:W-:Y:S01]  /*1850*/  IMAD.MOV.U32 R8, RZ, RZ, R9 ;  /* 0x000000ffff087224 */ /* 0x000fe200078e0009 */
[----:B------:R-:W-:Y:S01]  /*1860*/  MOV R22, RZ ;  /* 0x000000ff00167202 */ /* 0x000fe20000000f00 */
[----:B------:R-:W-:Y:S01]  /*1870*/  IMAD.MOV.U32 R6, RZ, RZ, RZ ;  /* 0x000000ffff067224 */ /* 0x000fe200078e00ff */
[C---:B------:R-:W-:Y:S01]  /*1880*/  IADD3 R11, PT, PT, -R9.reuse, R14, RZ ;  /* 0x0000000e090b7210 */ /* 0x040fe20007ffe1ff */
[----:B------:R-:W-:-:S02]  /*1890*/  IMAD.IADD R5, R9, 0x1, -R14 ;  /* 0x0000000109057824 */ /* 0x000fc400078e0a0e */
[----:B------:R-:W-:-:S03]  /*18a0*/  IMAD.MOV.U32 R10, RZ, RZ, RZ ;  /* 0x000000ffff0a7224 */ /* 0x000fc600078e00ff */
[----:B------:R-:W-:Y:S02]  /*18b0*/  ISETP.GT.U32.AND P0, PT, R5, -0x4, PT ;  /* 0xfffffffc0500780c */ /* 0x000fe40003f04070 */
[----:B0-----:R-:W-:-:S11]  /*18c0*/  SHF.R.S32.HI R5, RZ, 0x1f, R7 ;  /* 0x0000001fff057819 */ /* 0x001fd60000011407 */
[----:B------:R-:W-:Y:S05]  /*18d0*/  @P0 BRA `(.L_x_28) ;  /* 0x0000000400800947 */ /* 0x000fea0003800000 */
[----:B------:R-:W-:Y:S01]  /*18e0*/  LOP3.LUT R19, R11, 0xfffffffc, RZ, 0xc0, !PT ;  /* 0xfffffffc0b137812 */ /* 0x000fe200078ec0ff */
[----:B------:R-:W-:Y:S01]  /*18f0*/  BSSY.RECONVERGENT B1, `(.L_x_29) ;  /* 0x000005d000017945 */ /* 0x000fe20003800200 */
[----:B------:R-:W-:Y:S01]  /*1900*/  IMAD.MOV.U32 R8, RZ, RZ, R15 ;  /* 0x000000ffff087224 */ /* 0x000fe200078e000f */
[----:B------:R-:W-:Y:S02]  /*1910*/  MOV R26, RZ ;  /* 0x000000ff001a7202 */ /* 0x000fe40000000f00 */
[----:B------:R-:W-:-:S07]  /*1920*/  IMAD.MOV R19, RZ, RZ, -R19 ;  /* 0x000000ffff137224 */ /* 0x000fce00078e0a13 */
.L_x_30:
[----:B------:R-:W0:Y:S01]  /*1930*/  LDCU.64 UR4, c[0x0][0x380] ;  /* 0x00007000ff0477ac */ /* 0x000e220008000a00 */
[----:B------:R-:W-:-:S05]  /*1940*/  IADD3 R16, PT, PT, R8, -0x1, RZ ;  /* 0xffffffff08107810 */ /* 0x000fca0007ffe0ff */
[----:B------:R-:W-:-:S04]  /*1950*/  IMAD.WIDE.U32 R14, R16, R7, R12 ;  /* 0x00000007100e7225 */ /* 0x000fc800078e000c */
[----:B------:R-:W-:Y:S01]  /*1960*/  IMAD R15, R16, R5, R15 ;  /* 0x00000005100f7224 */ /* 0x000fe200078e020f */
[----:B0-----:R-:W-:-:S04]  /*1970*/  LEA R20, P0, R14, UR4, 0x2 ;  /* 0x000000040e147c11 */ /* 0x001fc8000f8010ff */
[----:B------:R-:W-:-:S05]  /*1980*/  LEA.HI.X R21, R14, UR5, R15, 0x2, P0 ;  /* 0x000000050e157c11 */ /* 0x000fca00080f140f */
[----:B------:R0:W2:Y:S01]  /*1990*/  LDG.E.CONSTANT R23, desc[UR6][R20.64] ;  /* 0x0000000614177981 */ /* 0x0000a2000c1e9900 */
[----:B------:R-:W-:Y:S01]  /*19a0*/  IMAD.WIDE.U32 R14, R8, R7, R12 ;  /* 0x00000007080e7225 */ /* 0x000fe200078e000c */
[----:B------:R-:W-:-:S03]  /*19b0*/  FSETP.NE.AND P1, PT, |R26|, +INF , PT ;  /* 0x7f8000001a00780b */ /* 0x000fc60003f25200 */
[----:B------:R-:W-:Y:S01]  /*19c0*/  IMAD R15, R8, R5, R15 ;  /* 0x00000005080f7224 */ /* 0x000fe200078e020f */
[----:B------:R-:W-:-:S04]  /*19d0*/  LEA R16, P0, R14, UR4, 0x2 ;  /* 0x000000040e107c11 */ /* 0x000fc8000f8010ff */
[----:B------:R-:W-:Y:S01]  /*19e0*/  LEA.HI.X R17, R14, UR5, R15, 0x2, P0 ;  /* 0x000000050e117c11 */ /* 0x000fe200080f140f */
[----:B0-----:R-:W-:-:S04]  /*19f0*/  VIADD R20, R8, 0x1 ;  /* 0x0000000108147836 */ /* 0x001fc80000000000 */
[----:B------:R0:W3:Y:S01]  /*1a00*/  LDG.E.CONSTANT R28, desc[UR6][R16.64] ;  /* 0x00000006101c7981 */ /* 0x0000e2000c1e9900 */
[C---:B--2---:R-:W-:Y:S01]  /*1a10*/  FADD R14, R23.reuse, -R26 ;  /* 0x8000001a170e7221 */ /* 0x044fe20000000000 */
[----:B------:R-:W-:-:S04]  /*1a20*/  FSETP.NE.AND P0, PT, |R23|, +INF , PT ;  /* 0x7f8000001700780b */ /* 0x000fc80003f05200 */
[----:B------:R-:W-:-:S04]  /*1a30*/  FSEL R14, R14, RZ, P0 ;  /* 0x000000ff0e0e7208 */ /* 0x000fc80000000000 */
[----:B------:R-:W-:Y:S01]  /*1a40*/  FSEL R25, R14, RZ, P1 ;  /* 0x000000ff0e197208 */ /* 0x000fe20000800000 */
[----:B------:R-:W-:-:S04]  /*1a50*/  IMAD.WIDE.U32 R14, R20, R7, R12 ;  /* 0x00000007140e7225 */ /* 0x000fc800078e000c */
[----:B------:R-:W-:Y:S01]  /*1a60*/  IMAD R15, R20, R5, R15 ;  /* 0x00000005140f7224 */ /* 0x000fe200078e020f */
[C---:B------:R-:W-:Y:S02]  /*1a70*/  LEA R20, P1, R14.reuse, UR4, 0x2 ;  /* 0x000000040e147c11 */ /* 0x040fe4000f8210ff */
[----:B------:R-:W-:Y:S02]  /*1a80*/  FMNMX R27, RZ, R25, !PT ;  /* 0x00000019ff1b7209 */ /* 0x000fe40007800000 */
[----:B------:R-:W-:-:S03]  /*1a90*/  LEA.HI.X R21, R14, UR5, R15, 0x2, P1 ;  /* 0x000000050e157c11 */ /* 0x000fc600088f140f */
[----:B------:R-:W-:Y:S01]  /*1aa0*/  FADD R27, R27, -R24 ;  /* 0x800000181b1b7221 */ /* 0x000fe20000000000 */
[----:B------:R-:W-:Y:S02]  /*1ab0*/  IADD3 R24, PT, PT, R8, 0x2, RZ ;  /* 0x0000000208187810 */ /* 0x000fe40007ffe0ff */
[----:B------:R-:W2:Y:S03]  /*1ac0*/  LDG.E.CONSTANT R21, desc[UR6][R20.64] ;  /* 0x0000000614157981 */ /* 0x000ea6000c1e9900 */
[----:B------:R-:W-:-:S04]  /*1ad0*/  IMAD.WIDE.U32 R14, R24, R7, R12 ;  /* 0x00000007180e7225 */ /* 0x000fc800078e000c */
[----:B------:R-:W-:Y:S01]  /*1ae0*/  IMAD R15, R24, R5, R15 ;  /* 0x00000005180f7224 */ /* 0x000fe200078e020f */
[----:B0-----:R-:W-:-:S04]  /*1af0*/  LEA R16, P1, R14, UR4, 0x2 ;  /* 0x000000040e107c11 */ /* 0x001fc8000f8210ff */
[----:B------:R-:W-:-:S05]  /*1b00*/  LEA.HI.X R17, R14, UR5, R15, 0x2, P1 ;  /* 0x000000050e117c11 */ /* 0x000fca00088f140f */
[----:B------:R0:W4:Y:S01]  /*1b10*/  LDG.E.CONSTANT R26, desc[UR6][R16.64] ;  /* 0x00000006101a7981 */ /* 0x000122000c1e9900 */
[----:B------:R-:W-:Y:S01]  /*1b20*/  FSETP.GEU.AND P1, PT, R25, RZ, PT ;  /* 0x000000ff1900720b */ /* 0x000fe20003f2e000 */
[----:B---3--:R-:W-:-:S03]  /*1b30*/  FADD R14, -R23, R28 ;  /* 0x0000001c170e7221 */ /* 0x008fc60000000100 */
[----:B------:R-:W-:Y:S02]  /*1b40*/  FSEL R25, -R25, RZ, !P1 ;  /* 0x000000ff19197208 */ /* 0x000fe40004800100 */
[----:B------:R-:W-:Y:S01]  /*1b50*/  FSETP.NE.AND P1, PT, |R28|, +INF , PT ;  /* 0x7f8000001c00780b */ /* 0x000fe20003f25200 */
[----:B------:R-:W-:Y:S02]  /*1b60*/  FADD R15, R27, R10 ;  /* 0x0000000a1b0f7221 */ /* 0x000fe40000000000 */
[----:B------:R-:W-:Y:S01]  /*1b70*/  FADD R23, R25, -R22 ;  /* 0x8000001619177221 */ /* 0x000fe20000000000 */
[----:B------:R-:W-:Y:S01]  /*1b80*/  FSEL R14, R14, RZ, P1 ;  /* 0x000000ff0e0e7208 */ /* 0x000fe20000800000 */
[----:B------:R-:W-:Y:S02]  /*1b90*/  FADD R10, -R15, R10 ;  /* 0x0000000a0f0a7221 */ /* 0x000fe40000000100 */
[----:B0-----:R-:W-:Y:S01]  /*1ba0*/  FADD R17, R23, R6 ;  /* 0x0000000617117221 */ /* 0x001fe20000000000 */
[----:B------:R-:W-:Y:S01]  /*1bb0*/  FSEL R14, R14, RZ, P0 ;  /* 0x000000ff0e0e7208 */ /* 0x000fe20000000000 */
[----:B------:R-:W-:-:S02]  /*1bc0*/  FADD R27, R27, R10 ;  /* 0x0000000a1b1b7221 */ /* 0x000fc40000000000 */
[----:B------:R-:W-:Y:S01]  /*1bd0*/  FADD R6, R17, -R6 ;  /* 0x8000000611067221 */ /* 0x000fe20000000000 */
[----:B------:R-:W-:Y:S02]  /*1be0*/  FMNMX R10, RZ, R14, !PT ;  /* 0x0000000eff0a7209 */ /* 0x000fe40007800000 */
[----:B------:R-:W-:Y:S01]  /*1bf0*/  FSETP.GEU.AND P0, PT, R14, RZ, PT ;  /* 0x000000ff0e00720b */ /* 0x000fe20003f0e000 */
[----:B------:R-:W-:Y:S02]  /*1c00*/  FADD R23, -R23, R6 ;  /* 0x0000000617177221 */ /* 0x000fe40000000100 */
[----:B------:R-:W-:Y:S01]  /*1c10*/  FADD R10, R10, R27 ;  /* 0x0000001b0a0a7221 */ /* 0x000fe20000000000 */
[----:B------:R-:W-:-:S03]  /*1c20*/  FSEL R14, -R14, RZ, !P0 ;  /* 0x000000ff0e0e7208 */ /* 0x000fc60004000100 */
[----:B------:R-:W-:Y:S02]  /*1c30*/  FADD R6, R15, R10 ;  /* 0x0000000a0f067221 */ /* 0x000fe40000000000 */
[----:B------:R-:W-:Y:S02]  /*1c40*/  FADD R16, -R23, R14 ;  /* 0x0000000e17107221 */ /* 0x000fe40000000100 */
[----:B------:R-:W-:Y:S02]  /*1c50*/  FADD R15, R15, -R6 ;  /* 0x800000060f0f7221 */ /* 0x000fe40000000000 */
[C---:B------:R-:W-:Y:S02]  /*1c60*/  FADD R14, R17.reuse, R16 ;  /* 0x00000010110e7221 */ /* 0x040fe40000000000 */
[----:B------:R-:W-:Y:S02]  /*1c70*/  FADD R15, R10, R15 ;  /* 0x0000000f0a0f7221 */ /* 0x000fe40000000000 */
[----:B------:R-:W-:-:S04]  /*1c80*/  FADD R17, -R17, R14 ;  /* 0x0000000e11117221 */ /* 0x000fc80000000100 */
[----:B------:R-:W-:Y:S01]  /*1c90*/  FADD R17, -R16, R17 ;  /* 0x0000001110117221 */ /* 0x000fe20000000100 */
[----:B------:R-:W-:Y:S01]  /*1ca0*/  VIADD R19, R19, 0x4 ;  /* 0x0000000413137836 */ /* 0x000fe20000000000 */
[----:B------:R-:W-:Y:S01]  /*1cb0*/  IADD3 R8, PT, PT, R8, 0x4, RZ ;  /* 0x0000000408087810 */ /* 0x000fe20007ffe0ff */
[----:B--2---:R-:W-:Y:S01]  /*1cc0*/  FADD R28, -R28, R21 ;  /* 0x000000151c1c7221 */ /* 0x004fe20000000100 */
[----:B------:R-:W-:-:S04]  /*1cd0*/  FSETP.NE.AND P2, PT, |R21|, +INF , PT ;  /* 0x7f8000001500780b */ /* 0x000fc80003f45200 */
[----:B------:R-:W-:-:S04]  /*1ce0*/  FSEL R28, R28, RZ, P2 ;  /* 0x000000ff1c1c7208 */ /* 0x000fc80001000000 */
[----:B------:R-:W-:-:S04]  /*1cf0*/  FSEL R28, R28, RZ, P1 ;  /* 0x000000ff1c1c7208 */ /* 0x000fc80000800000 */
[----:B------:R-:W-:Y:S02]  /*1d00*/  FSETP.GEU.AND P0, PT, R28, RZ, PT ;  /* 0x000000ff1c00720b */ /* 0x000fe40003f0e000 */
[----:B------:R-:W-:Y:S01]  /*1d10*/  FMNMX R10, RZ, R28, !PT ;  /* 0x0000001cff0a7209 */ /* 0x000fe20007800000 */
[----:B----4-:R-:W-:Y:S01]  /*1d20*/  FADD R20, -R21, R26 ;  /* 0x0000001a15147221 */ /* 0x010fe20000000100 */
[----:B------:R-:W-:Y:S02]  /*1d30*/  FSETP.NE.AND P1, PT, |R26|, +INF , PT ;  /* 0x7f8000001a00780b */ /* 0x000fe40003f25200 */
[----:B------:R-:W-:Y:S01]  /*1d40*/  FSEL R28, -R28, RZ, !P0 ;  /* 0x000000ff1c1c7208 */ /* 0x000fe20004000100 */
[----:B------:R-:W-:Y:S01]  /*1d50*/  FADD R21, R10, R15 ;  /* 0x0000000f0a157221 */ /* 0x000fe20000000000 */
[----:B------:R-:W-:-:S03]  /*1d60*/  FSEL R20, R20, RZ, P1 ;  /* 0x000000ff14147208 */ /* 0x000fc60000800000 */
[----:B------:R-:W-:Y:S01]  /*1d70*/  FADD R23, -R17, R28 ;  /* 0x0000001c11177221 */ /* 0x000fe20000000100 */
[----:B------:R-:W-:Y:S01]  /*1d80*/  FADD R15, R6, R21 ;  /* 0x00000015060f7221 */ /* 0x000fe20000000000 */
[----:B------:R-:W-:Y:S02]  /*1d90*/  FSEL R20, R20, RZ, P2 ;  /* 0x000000ff14147208 */ /* 0x000fe40001000000 */
[----:B------:R-:W-:Y:S01]  /*1da0*/  FADD R17, R14, R23 ;  /* 0x000000170e117221 */ /* 0x000fe20000000000 */
[----:B------:R-:W-:Y:S01]  /*1db0*/  FADD R6, R6, -R15 ;  /* 0x8000000f06067221 */ /* 0x000fe20000000000 */
[----:B------:R-:W-:Y:S02]  /*1dc0*/  FSETP.GEU.AND P0, PT, R20, RZ, PT ;  /* 0x000000ff1400720b */ /* 0x000fe40003f0e000 */
[----:B------:R-:W-:Y:S01]  /*1dd0*/  FADD R14, -R14, R17 ;  /* 0x000000110e0e7221 */ /* 0x000fe20000000100 */
[----:B------:R-:W-:Y:S01]  /*1de0*/  FADD R25, R21, R6 ;  /* 0x0000000615197221 */ /* 0x000fe20000000000 */
[----:B------:R-:W-:-:S02]  /*1df0*/  FMNMX R6, RZ, R20, !PT ;  /* 0x00000014ff067209 */ /* 0x000fc40007800000 */
[----:B------:R-:W-:Y:S01]  /*1e00*/  FSEL R21, -R20, RZ, !P0 ;  /* 0x000000ff14157208 */ /* 0x000fe20004000100 */
[----:B------:R-:W-:Y:S01]  /*1e10*/  FADD R14, -R23, R14 ;  /* 0x0000000e170e7221 */ /* 0x000fe20000000100 */
[----:B------:R-:W-:Y:S01]  /*1e20*/  ISETP.NE.AND P0, PT, R19, RZ, PT ;  /* 0x000000ff1300720c */ /* 0x000fe20003f05270 */
[----:B------:R-:W-:Y:S02]  /*1e30*/  FADD R24, R6, R25 ;  /* 0x0000001906187221 */ /* 0x000fe40000000000 */
[----:B------:R-:W-:Y:S02]  /*1e40*/  FADD R14, -R14, R21 ;  /* 0x000000150e0e7221 */ /* 0x000fe40000000100 */
[----:B------:R-:W-:Y:S02]  /*1e50*/  FADD R10, R15, R24 ;  /* 0x000000180f0a7221 */ /* 0x000fe40000000000 */
[----:B------:R-:W-:Y:S02]  /*1e60*/  FADD R6, R17, R14 ;  /* 0x0000000e11067221 */ /* 0x000fe40000000000 */
[----:B------:R-:W-:-:S02]  /*1e70*/  FADD R15, -R15, R10 ;  /* 0x0000000a0f0f7221 */ /* 0x000fc40000000100 */
[----:B------:R-:W-:Y:S02]  /*1e80*/  FADD R17, -R17, R6 ;  /* 0x0000000611117221 */ /* 0x000fe40000000100 */
[----:B------:R-:W-:Y:S02]  /*1e90*/  FADD R24, -R24, R15 ;  /* 0x0000000f18187221 */ /* 0x000fe40000000100 */
[----:B------:R-:W-:Y:S01]  /*1ea0*/  FADD R22, -R14, R17 ;  /* 0x000000110e167221 */ /* 0x000fe20000000100 */
[----:B------:R-:W-:Y:S06]  /*1eb0*/  @P0 BRA `(.L_x_30) ;  /* 0xfffffff8009c0947 */ /* 0x000fec000383ffff */
[----:B------:R-:W-:Y:S05]  /*1ec0*/  BSYNC.RECONVERGENT B1 ;  /* 0x0000000000017941 */ /* 0x000fea0003800200 */
.L_x_29:
[----:B------:R-:W-:-:S07]  /*1ed0*/  VIADD R8, R8, 0xffffffff ;  /* 0xffffffff08087836 */ /* 0x000fce0000000000 */
.L_x_28:
[----:B------:R-:W-:Y:S05]  /*1ee0*/  BSYNC.RECONVERGENT B0 ;  /* 0x0000000000007941 */ /* 0x000fea0003800200 */
.L_x_27:
[----:B------:R-:W-:Y:S01]  /*1ef0*/  LOP3.LUT R14, R11, 0x3, RZ, 0xc0, !PT ;  /* 0x000000030b0e7812 */ /* 0x000fe200078ec0ff */
[----:B------:R-:W-:Y:S03]  /*1f00*/  BSSY.RECONVERGENT B0, `(.L_x_31) ;  /* 0x0000048000007945 */ /* 0x000fe60003800200 */
[----:B------:R-:W-:-:S13]  /*1f10*/  ISETP.NE.AND P0, PT, R14, RZ, PT ;  /* 0x000000ff0e00720c */ /* 0x000fda0003f05270 */
[----:B------:R-:W-:Y:S05]  /*1f20*/  @!P0 BRA `(.L_x_32) ;  /* 0x0000000400148947 */ /* 0x000fea0003800000 */
[----:B------:R-:W-:Y:S01]  /*1f30*/  ISETP.NE.AND P1, PT, R14, 0x1, PT ;  /* 0x000000010e00780c */ /* 0x000fe20003f25270 */
[----:B------:R-:W-:Y:S01]  /*1f40*/  BSSY.RECONVERGENT B1, `(.L_x_33) ;  /* 0x0000030000017945 */ /* 0x000fe20003800200 */
[----:B------:R-:W-:-:S04]  /*1f50*/  LOP3.LUT R11, R11, 0x1, RZ, 0xc0, !PT ;  /* 0x000000010b0b7812 */ /* 0x000fc800078ec0ff */
[----:B------:R-:W-:-:S07]  /*1f60*/  ISETP.NE.U32.AND P0, PT, R11, 0x1, PT ;  /* 0x000000010b00780c */ /* 0x000fce0003f05070 */
[----:B------:R-:W-:Y:S06]  /*1f70*/  @!P1 BRA `(.L_x_34) ;  /* 0x0000000000b09947 */ /* 0x000fec0003800000 */
[----:B------:R-:W0:Y:S01]  /*1f80*/  LDCU.64 UR4, c[0x0][0x380] ;  /* 0x00007000ff0477ac */ /* 0x000e220008000a00 */
[----:B------:R-:W-:-:S04]  /*1f90*/  IMAD.WIDE.U32 R16, R8, R7, R12 ;  /* 0x0000000708107225 */ /* 0x000fc800078e000c */
[----:B------:R-:W-:Y:S01]  /*1fa0*/  IMAD R11, R8, R5, R17 ;  /* 0x00000005080b7224 */ /* 0x000fe200078e0211 */
[----:B0-----:R-:W-:-:S04]  /*1fb0*/  LEA R14, P1, R16, UR4, 0x2 ;  /* 0x00000004100e7c11 */ /* 0x001fc8000f8210ff */
[----:B------:R-:W-:-:S06]  /*1fc0*/  LEA.HI.X R15, R16, UR5, R11, 0x2, P1 ;  /* 0x00000005100f7c11 */ /* 0x000fcc00088f140b */
[----:B------:R-:W2:Y:S01]  /*1fd0*/  LDG.E.CONSTANT R15, desc[UR6][R14.64] ;  /* 0x000000060e0f7981 */ /* 0x000ea2000c1e9900 */
[----:B------:R-:W-:Y:S02]  /*1fe0*/  IADD3 R11, PT, PT, R8, 0x1, RZ ;  /* 0x00000001080b7810 */ /* 0x000fe40007ffe0ff */
[----:B------:R-:W-:-:S03]  /*1ff0*/  FSETP.NE.AND P2, PT, |R26|, +INF , PT ;  /* 0x7f8000001a00780b */ /* 0x000fc60003f45200 */
[----:B------:R-:W-:-:S04]  /*2000*/  IMAD.WIDE.U32 R20, R11, R7, R12 ;  /* 0x000000070b147225 */ /* 0x000fc800078e000c */
[----:B------:R-:W-:Y:S01]  /*2010*/  IMAD R11, R11, R5, R21 ;  /* 0x000000050b0b7224 */ /* 0x000fe200078e0215 */
[----:B------:R-:W-:-:S04]  /*2020*/  LEA R16, P1, R20, UR4, 0x2 ;  /* 0x0000000414107c11 */ /* 0x000fc8000f8210ff */
[----:B------:R-:W-:Y:S01]  /*2030*/  LEA.HI.X R17, R20, UR5, R11, 0x2, P1 ;  /* 0x0000000514117c11 */ /* 0x000fe200088f140b */
[----:B--2---:R-:W-:-:S04]  /*2040*/  FADD R11, -R26, R15 ;  /* 0x0000000f1a0b7221 */ /* 0x004fc80000000100 */
[----:B------:R-:W2:Y:S01]  /*2050*/  LDG.E.CONSTANT R26, desc[UR6][R16.64] ;  /* 0x00000006101a7981 */ /* 0x000ea2000c1e9900 */
[----:B------:R-:W-:Y:S01]  /*2060*/  FSETP.NE.AND P1, PT, |R15|, +INF , PT ;  /* 0x7f8000000f00780b */ /* 0x000fe20003f25200 */
[----:B------:R-:W-:-:S03]  /*2070*/  VIADD R8, R8, 0x2 ;  /* 0x0000000208087836 */ /* 0x000fc60000000000 */
[----:B------:R-:W-:-:S04]  /*2080*/  FSEL R11, R11, RZ, P1 ;  /* 0x000000ff0b0b7208 */ /* 0x000fc80000800000 */
[----:B------:R-:W-:-:S04]  /*2090*/  FSEL R11, R11, RZ, P2 ;  /* 0x000000ff0b0b7208 */ /* 0x000fc80001000000 */
[C---:B------:R-:W-:Y:S02]  /*20a0*/  FSETP.GEU.AND P2, PT, R11.reuse, RZ, PT ;  /* 0x000000ff0b00720b */ /* 0x040fe40003f4e000 */
[----:B------:R-:W-:Y:S02]  /*20b0*/  FMNMX R19, RZ, R11, !PT ;  /* 0x0000000bff137209 */ /* 0x000fe40007800000 */
[----:B------:R-:W-:-:S03]  /*20c0*/  FSEL R11, -R11, RZ, !P2 ;  /* 0x000000ff0b0b7208 */ /* 0x000fc60005000100 */
[----:B------:R-:W-:Y:S01]  /*20d0*/  FADD R19, -R24, R19 ;  /* 0x0000001318137221 */ /* 0x000fe20000000100 */
[----:B--2---:R-:W-:Y:S01]  /*20e0*/  FADD R15, -R15, R26 ;  /* 0x0000001a0f0f7221 */ /* 0x004fe20000000100 */
[----:B------:R-:W-:-:S04]  /*20f0*/  FSETP.NE.AND P3, PT, |R26|, +INF , PT ;  /* 0x7f8000001a00780b */ /* 0x000fc80003f65200 */
[----:B------:R-:W-:Y:S01]  /*2100*/  FSEL R14, R15, RZ, P3 ;  /* 0x000000ff0f0e7208 */ /* 0x000fe20001800000 */
[----:B------:R-:W-:Y:S01]  /*2110*/  FADD R15, -R22, R11 ;  /* 0x0000000b160f7221 */ /* 0x000fe20000000100 */
[----:B------:R-:W-:Y:S02]  /*2120*/  FADD R11, R10, R19 ;  /* 0x000000130a0b7221 */ /* 0x000fe40000000000 */
[----:B------:R-:W-:Y:S01]  /*2130*/  FSEL R14, R14, RZ, P1 ;  /* 0x000000ff0e0e7208 */ /* 0x000fe20000800000 */
[----:B------:R-:W-:Y:S01]  /*2140*/  FADD R17, R6, R15 ;  /* 0x0000000f06117221 */ /* 0x000fe20000000000 */
[----:B------:R-:W-:Y:S02]  /*2150*/  FADD R10, R10, -R11 ;  /* 0x8000000b0a0a7221 */ /* 0x000fe40000000000 */
[----:B------:R-:W-:Y:S01]  /*2160*/  FSETP.GEU.AND P1, PT, R14, RZ, PT ;  /* 0x000000ff0e00720b */ /* 0x000fe20003f2e000 */
[----:B------:R-:W-:Y:S01]  /*2170*/  FADD R6, -R6, R17 ;  /* 0x0000001106067221 */ /* 0x000fe20000000100 */
[----:B------:R-:W-:Y:S01]  /*2180*/  FADD R21, R19, R10 ;  /* 0x0000000a13157221 */ /* 0x000fe20000000000 */
[----:B------:R-:W-:-:S02]  /*2190*/  FMNMX R10, RZ, R14, !PT ;  /* 0x0000000eff0a7209 */ /* 0x000fc40007800000 */
[----:B------:R-:W-:Y:S01]  /*21a0*/  FSEL R19, -R14, RZ, !P1 ;  /* 0x000000ff0e137208 */ /* 0x000fe20004800100 */
[----:B------:R-:W-:Y:S02]  /*21b0*/  FADD R6, -R15, R6 ;  /* 0x000000060f067221 */ /* 0x000fe40000000100 */
[----:B------:R-:W-:Y:S02]  /*21c0*/  FADD R24, R10, R21 ;  /* 0x000000150a187221 */ /* 0x000fe40000000000 */
[----:B------:R-:W-:Y:S02]  /*21d0*/  FADD R22, -R6, R19 ;  /* 0x0000001306167221 */ /* 0x000fe40000000100 */
[----:B------:R-:W-:Y:S02]  /*21e0*/  FADD R10, R11, R24 ;  /* 0x000000180b0a7221 */ /* 0x000fe40000000000 */
[----:B------:R-:W-:Y:S02]  /*21f0*/  FADD R6, R17, R22 ;  /* 0x0000001611067221 */ /* 0x000fe40000000000 */
[----:B------:R-:W-:-:S02]  /*2200*/  FADD R11, -R11, R10 ;  /* 0x0000000a0b0b7221 */ /* 0x000fc40000000100 */
[----:B------:R-:W-:Y:S02]  /*2210*/  FADD R17, -R17, R6 ;  /* 0x0000000611117221 */ /* 0x000fe40000000100 */
[----:B------:R-:W-:Y:S02]  /*2220*/  FADD R24, -R24, R11 ;  /* 0x0000000b18187221 */ /* 0x000fe40000000100 */
[----:B------:R-:W-:-:S07]  /*2230*/  FADD R22, -R22, R17 ;  /* 0x0000001116167221 */ /* 0x000fce0000000100 */
.L_x_34:
[----:B------:R-:W-:Y:S05]  /*2240*/  BSYNC.RECONVERGENT B1 ;  /* 0x0000000000017941 */ /* 0x000fea0003800200 */
.L_x_33:
[----:B------:R-:W-:Y:S05]  /*2250*/  @P0 BRA `(.L_x_32) ;  /* 0x0000000000480947 */ /* 0x000fea0003800000 */
[----:B------:R-:W0:Y:S01]  /*2260*/  LDCU.64 UR4, c[0x0][0x380] ;  /* 0x00007000ff0477ac */ /* 0x000e220008000a00 */
[----:B------:R-:W-:-:S04]  /*2270*/  IMAD.WIDE.U32 R14, R8, R7, R12 ;  /* 0x00000007080e7225 */ /* 0x000fc800078e000c */
[----:B------:R-:W-:Y:S01]  /*2280*/  IMAD R7, R8, R5, R15 ;  /* 0x0000000508077224 */ /* 0x000fe200078e020f */
[----:B0-----:R-:W-:-:S04]  /*2290*/  LEA R16, P0, R14, UR4, 0x2 ;  /* 0x000000040e107c11 */ /* 0x001fc8000f8010ff */
[----:B------:R-:W-:-:S06]  /*22a0*/  LEA.HI.X R17, R14, UR5, R7, 0x2, P0 ;  /* 0x000000050e117c11 */ /* 0x000fcc00080f1407 */
[----:B------:R-:W2:Y:S01]  /*22b0*/  LDG.E.CONSTANT R17, desc[UR6][R16.64] ;  /* 0x0000000610117981 */ /* 0x000ea2000c1e9900 */
[----:B------:R-:W-:Y:S01]  /*22c0*/  FSETP.NE.AND P1, PT, |R26|, +INF , PT ;  /* 0x7f8000001a00780b */ /* 0x000fe20003f25200 */
[C---:B--2---:R-:W-:Y:S01]  /*22d0*/  FADD R7, R17.reuse, -R26 ;  /* 0x8000001a11077221 */ /* 0x044fe20000000000 */
[----:B------:R-:W-:-:S04]  /*22e0*/  FSETP.NE.AND P0, PT, |R17|, +INF , PT ;  /* 0x7f8000001100780b */ /* 0x000fc80003f05200 */
[----:B------:R-:W-:-:S04]  /*22f0*/  FSEL R7, R7, RZ, P0 ;  /* 0x000000ff07077208 */ /* 0x000fc80000000000 */
[----:B------:R-:W-:-:S04]  /*2300*/  FSEL R7, R7, RZ, P1 ;  /* 0x000000ff07077208 */ /* 0x000fc80000800000 */
[C---:B------:R-:W-:Y:S02]  /*2310*/  FSETP.GEU.AND P0, PT, R7.reuse, RZ, PT ;  /* 0x000000ff0700720b */ /* 0x040fe40003f0e000 */
[----:B------:R-:W-:Y:S02]  /*2320*/  FMNMX R11, RZ, R7, !PT ;  /* 0x00000007ff0b7209 */ /* 0x000fe40007800000 */
[----:B------:R-:W-:-:S03]  /*2330*/  FSEL R7, -R7, RZ, !P0 ;  /* 0x000000ff07077208 */ /* 0x000fc60004000100 */
[----:B------:R-:W-:Y:S02]  /*2340*/  FADD R11, R11, -R24 ;  /* 0x800000180b0b7221 */ /* 0x000fe40000000000 */
[----:B------:R-:W-:Y:S02]  /*2350*/  FADD R7, R7, -R22 ;  /* 0x8000001607077221 */ /* 0x000fe40000000000 */
[----:B------:R-:W-:Y:S02]  /*2360*/  FADD R10, R10, R11 ;  /* 0x0000000b0a0a7221 */ /* 0x000fe40000000000 */
[----:B------:R-:W-:-:S07]  /*2370*/  FADD R6, R6, R7 ;  /* 0x0000000706067221 */ /* 0x000fce0000000000 */
.L_x_32:
[----:B------:R-:W-:Y:S05]  /*2380*/  BSYNC.RECONVERGENT B0 ;  /* 0x0000000000007941 */ /* 0x000fea0003800200 */
.L_x_31:
[----:B------:R-:W0:Y:S01]  /*2390*/  LDC R22, c[0x0][0x398] ;  /* 0x0000e600ff167b82 */ /* 0x000e220000000800 */
[----:B------:R-:W-:Y:S01]  /*23a0*/  BSSY.RECONVERGENT B0, `(.L_x_35) ;  /* 0x0000010000007945 */ /* 0x000fe20003800200 */
[----:B0-----:R-:W-:-:S05]  /*23b0*/  SHF.L.U32 R22, R22, 0x1, RZ ;  /* 0x0000000116167819 */ /* 0x001fca00000006ff */
[----:B------:R-:W-:-:S05]  /*23c0*/  VIADD R15, R22, 0xffffffff ;  /* 0xffffffff160f7836 */ /* 0x000fca0000000000 */
[----:B------:R-:W-:-:S04]  /*23d0*/  I2FP.F32.U32 R15, R15 ;  /* 0x0000000f000f7245 */ /* 0x000fc80000201000 */
[----:B------:R-:W0:Y:S08]  /*23e0*/  MUFU.RCP R8, R15 ;  /* 0x0000000f00087308 */ /* 0x000e300000001000 */
[----:B------:R-:W1:Y:S01]  /*23f0*/  FCHK P0, R10, R15 ;  /* 0x0000000f0a007302 */ /* 0x000e620000000000 */
[----:B0-----:R-:W-:-:S04]  /*2400*/  FFMA R7, -R15, R8, 1 ;  /* 0x3f8000000f077423 */ /* 0x001fc80000000108 */
[----:B------:R-:W-:-:S04]  /*2410*/  FFMA R7, R8, R7, R8 ;  /* 0x0000000708077223 */ /* 0x000fc80000000008 */
[----:B------:R-:W-:-:S04]  /*2420*/  FFMA R8, R7, R10, RZ ;  /* 0x0000000a07087223 */ /* 0x000fc800000000ff */
[----:B------:R-:W-:-:S04]  /*2430*/  FFMA R11, -R15, R8, R10 ;  /* 0x000000080f0b7223 */ /* 0x000fc8000000010a */
[----:B------:R-:W-:Y:S01]  /*2440*/  FFMA R25, R7, R11, R8 ;  /* 0x0000000b07197223 */ /* 0x000fe20000000008 */
[----:B-1----:R-:W-:Y:S06]  /*2450*/  @!P0 BRA `(.L_x_36) ;  /* 0x0000000000108947 */ /* 0x002fec0003800000 */
[----:B------:R-:W-:Y:S02]  /*2460*/  MOV R7, R15 ;  /* 0x0000000f00077202 */ /* 0x000fe40000000f00 */
[----:B------:R-:W-:-:S07]  /*2470*/  MOV R8, 0x2490 ;  /* 0x0000249000087802 */ /* 0x000fce0000000f00 */
[----:B------:R-:W-:Y:S05]  /*2480*/  CALL.REL.NOINC `($__internal_1_$__cuda_sm3x_div_rn_noftz_f32_slowpath) ;  /* 0x00000010006c7944 */ /* 0x000fea0003c00000 */
[----:B------:R-:W-:-:S07]  /*2490*/  IMAD.MOV.U32 R25, RZ, RZ, R7 ;  /* 0x000000ffff197224 */ /* 0x000fce00078e0007 */
.L_x_36:
[----:B------:R-:W-:Y:S05]  /*24a0*/  BSYNC.RECONVERGENT B0 ;  /* 0x0000000000007941 */ /* 0x000fea0003800200 */
.L_x_35:
[----:B------:R-:W0:Y:S01]  /*24b0*/  MUFU.RCP R8, R15 ;  /* 0x0000000f00087308 */ /* 0x000e220000001000 */
[----:B------:R-:W-:Y:S07]  /*24c0*/  BSSY.RECONVERGENT B0, `(.L_x_37) ;  /* 0x000000d000007945 */ /* 0x000fee0003800200 */
[----:B------:R-:W1:Y:S01]  /*24d0*/  FCHK P0, R6, R15 ;  /* 0x0000000f06007302 */ /* 0x000e620000000000 */
[----:B0-----:R-:W-:-:S04]  /*24e0*/  FFMA R7, -R15, R8, 1 ;  /* 0x3f8000000f077423 */ /* 0x001fc80000000108 */
[----:B------:R-:W-:-:S04]  /*24f0*/  FFMA R7, R8, R7, R8 ;  /* 0x0000000708077223 */ /* 0x000fc80000000008 */
[----:B------:R-:W-:-:S04]  /*2500*/  FFMA R8, R7, R6, RZ ;  /* 0x0000000607087223 */ /* 0x000fc800000000ff */
[----:B------:R-:W-:-:S04]  /*2510*/  FFMA R27, -R15, R8, R6 ;  /* 0x000000080f1b7223 */ /* 0x000fc80000000106 */
[----:B------:R-:W-:Y:S01]  /*2520*/  FFMA R27, R7, R27, R8 ;  /* 0x0000001b071b7223 */ /* 0x000fe20000000008 */
[----:B-1----:R-:W-:Y:S06]  /*2530*/  @!P0 BRA `(.L_x_38) ;  /* 0x0000000000148947 */ /* 0x002fec0003800000 */
[----:B------:R-:W-:Y:S01]  /*2540*/  MOV R10, R6 ;  /* 0x00000006000a7202 */ /* 0x000fe20000000f00 */
[----:B------:R-:W-:Y:S01]  /*2550*/  IMAD.MOV.U32 R7, RZ, RZ, R15 ;  /* 0x000000ffff077224 */ /* 0x000fe200078e000f */
[----:B------:R-:W-:-:S07]  /*2560*/  MOV R8, 0x2580 ;  /* 0x0000258000087802 */ /* 0x000fce0000000f00 */
[----:B------:R-:W-:Y:S05]  /*2570*/  CALL.REL.NOINC `($__internal_1_$__cuda_sm3x_div_rn_noftz_f32_slowpath) ;  /* 0x0000001000307944 */ /* 0x000fea0003c00000 */
[----:B------:R-:W-:-:S07]  /*2580*/  MOV R27, R7 ;  /* 0x00000007001b7202 */ /* 0x000fce0000000f00 */
.L_x_38:
[----:B------:R-:W-:Y:S05]  /*2590*/  BSYNC.RECONVERGENT B0 ;  /* 0x0000000000007941 */ /* 0x000fea0003800200 */
.L_x_37:
[----:B------:R-:W0:Y:S01]  /*25a0*/  LDC.64 R10, c[0x0][0x390] ;  /* 0x0000e400ff0a7b82 */ /* 0x000e220000000a00 */
[----:B------:R-:W-:Y:S01]  /*25b0*/  IADD3 R6, PT, PT, R9, -0x1, R22 ;  /* 0xffffffff09067810 */ /* 0x000fe20007ffe016 */
[----:B------:R-:W1:Y:S04]  /*25c0*/  LDCU.64 UR4, c[0x0][0x3a0] ;  /* 0x00007400ff0477ac */ /* 0x000e680008000a00 */
[----:B------:R-:W-:Y:S02]  /*25d0*/  VIADD R7, R6, 0xffffffff ;  /* 0xffffffff06077836 */ /* 0x000fe40000000000 */
[----:B------:R-:W2:Y:S02]  /*25e0*/  LDC.64 R14, c[0x0][0x380] ;  /* 0x0000e000ff0e7b82 */ /* 0x000ea40000000a00 */
[----:B0-----:R-:W-:-:S04]  /*25f0*/  IMAD.WIDE.U32 R20, R7, R10, RZ ;  /* 0x0000000a07147225 */ /* 0x001fc800078e00ff */
[----:B------:R-:W-:Y:S01]  /*2600*/  IMAD R21, R7, R5, R21 ;  /* 0x0000000507157224 */ /* 0x000fe200078e0215 */
[----:B------:R-:W-:-:S04]  /*2610*/  IADD3 R6, P0, PT, R12, R20, RZ ;  /* 0x000000140c067210 */ /* 0x000fc80007f1e0ff */
[----:B------:R-:W-:Y:S02]  /*2620*/  IADD3.X R7, PT, PT, R13, R21, RZ, P0, !PT ;  /* 0x000000150d077210 */ /* 0x000fe400007fe4ff */
[----:B--2---:R-:W-:-:S04]  /*2630*/  LEA R16, P0, R6, R14, 0x2 ;  /* 0x0000000e06107211 */ /* 0x004fc800078010ff */
[----:B------:R-:W-:-:S05]  /*2640*/  LEA.HI.X R17, R6, R15, R7, 0x2, P0 ;  /* 0x0000000f06117211 */ /* 0x000fca00000f1407 */
[----:B------:R0:W2:Y:S01]  /*2650*/  LDG.E.CONSTANT R19, desc[UR6][R16.64] ;  /* 0x0000000610137981 */ /* 0x0000a2000c1e9900 */
[----:B------:R-:W-:Y:S01]  /*2660*/  FMUL R7, R0, -R25 ;  /* 0x8000001900077220 */ /* 0x000fe20000400000 */
[----:B------:R-:W-:-:S03]  /*2670*/  FADD R6, -R3, 1 ;  /* 0x3f80000003067421 */ /* 0x000fc60000000100 */
[----:B------:R-:W-:Y:S01]  /*2680*/  FFMA R8, R2, R27, R7 ;  /* 0x0000001b02087223 */ /* 0x000fe20000000007 */
[----:B-1----:R-:W-:-:S04]  /*2690*/  LEA R7, P2, R12, UR4, 0x2 ;  /* 0x000000040c077c11 */ /* 0x002fc8000f8410ff */
[C---:B------:R-:W-:Y:S02]  /*26a0*/  FSET.BF.GE.AND R24, R8.reuse, RZ, PT ;  /* 0x000000ff0818720a */ /* 0x040fe40003806000 */
[----:B------:R-:W-:Y:S02]  /*26b0*/  FSETP.GE.AND P0, PT, R8, RZ, PT ;  /* 0x000000ff0800720b */ /* 0x000fe40003f06000 */
[----:B0-----:R-:W-:Y:S01]  /*26c0*/  LEA R16, P3, R20, R7, 0x2 ;  /* 0x0000000714107211 */ /* 0x001fe200078610ff */
[----:B------:R-:W-:-:S04]  /*26d0*/  FFMA R24, R24, R6, R3 ;  /* 0x0000000618187223 */ /* 0x000fc80000000003 */
[----:B--2---:R-:W-:Y:S01]  /*26e0*/  FFMA R23, R8, R24, R19 ;  /* 0x0000001808177223 */ /* 0x004fe20000000013 */
[----:B------:R-:W-:Y:S02]  /*26f0*/  LEA.HI.X R8, R12, UR5, R13, 0x2, P2 ;  /* 0x000000050c087c11 */ /* 0x000fe400090f140d */
[----:B------:R-:W-:Y:S02]  /*2700*/  ISETP.GE.AND P2, PT, R18, R11, PT ;  /* 0x0000000b1200720c */ /* 0x000fe40003f46270 */
[----:B------:R-:W-:Y:S02]  /*2710*/  FSETP.NE.AND P1, PT, |R23|, +INF , PT ;  /* 0x7f8000001700780b */ /* 0x000fe40003f25200 */
[----:B------:R-:W-:-:S11]  /*2720*/  LEA.HI.X R17, R20, R8, R21, 0x2, P3 ;  /* 0x0000000814117211 */ /* 0x000fd600018f1415 */
[----:B------:R-:W-:-:S05]  /*2730*/  @!P1 FSEL R23, R23, RZ, P0 ;  /* 0x000000ff17179208 */ /* 0x000fca0000000000 */
[----:B------:R0:W-:Y:S01]  /*2740*/  STG.E desc[UR6][R16.64], R23 ;  /* 0x0000001710007986 */ /* 0x0001e2000c101906 */
[----:B------:R-:W-:Y:S05]  /*2750*/  @P2 EXIT ;  /* 0x000000000000294d */ /* 0x000fea0003800000 */
[----:B------:R-:W-:Y:S01]  /*2760*/  IMAD.IADD R22, R9, 0x1, R22 ;  /* 0x0000000109167824 */ /* 0x000fe200078e0216 */
[----:B------:R-:W-:Y:S01]  /*2770*/  BSSY.RECONVERGENT B0, `(.L_x_39) ;  /* 0x0000035000007945 */ /* 0x000fe20003800200 */
[----:B0-----:R-:W-:-:S03]  /*2780*/  MOV R16, R19 ;  /* 0x0000001300107202 */ /* 0x001fc60000000f00 */
[----:B------:R-:W-:-:S05]  /*2790*/  IADD3 R21, PT, PT, -R22, R11, RZ ;  /* 0x0000000b16157210 */ /* 0x000fca0007ffe1ff */
[----:B------:R-:W-:-:S05]  /*27a0*/  VIADD R17, R21, 0x1 ;  /* 0x0000000115117836 */ /* 0x000fca0000000000 */
[----:B------:R-:W-:-:S13]  /*27b0*/  LOP3.LUT P0, R17, R17, 0x3, RZ, 0xc0, !PT ;  /* 0x0000000311117812 */ /* 0x000fda000780c0ff */
[----:B------:R-:W-:Y:S05]  /*27c0*/  @!P0 BRA `(.L_x_40) ;  /* 0x0000000000bc8947 */ /* 0x000fea0003800000 */
[----:B------:R-:W-:Y:S01]  /*27d0*/  IMAD R23, R5, R18, RZ ;  /* 0x0000001205177224 */ /* 0x000fe200078e02ff */
[----:B------:R-:W-:Y:S01]  /*27e0*/  LEA R9, P0, R12, R14, 0x2 ;  /* 0x0000000e0c097211 */ /* 0x000fe200078010ff */
[----:B------:R-:W-:Y:S01]  /*27f0*/  IMAD.WIDE.U32 R18, R18, R10, RZ ;  /* 0x0000000a12127225 */ /* 0x000fe200078e00ff */
[----:B------:R-:W-:Y:S01]  /*2800*/  BSSY.RECONVERGENT B1, `(.L_x_41) ;  /* 0x000002a000017945 */ /* 0x000fe20003800200 */
[----:B------:R-:W-:Y:S02]  /*2810*/  MOV R29, R16 ;  /* 0x00000010001d7202 */ /* 0x000fe40000000f00 */
[----:B------:R-:W-:Y:S01]  /*2820*/  IMAD.IADD R23, R19, 0x1, R23 ;  /* 0x0000000113177824 */ /* 0x000fe200078e0217 */
[----:B------:R-:W-:Y:S01]  /*2830*/  SHF.L.U32 R20, R18, 0x2, RZ ;  /* 0x0000000212147819 */ /* 0x000fe200000006ff */
[----:B------:R-:W-:Y:S01]  /*2840*/  IMAD.MOV R17, RZ, RZ, -R17 ;  /* 0x000000ffff117224 */ /* 0x000fe200078e0a11 */
[----:B------:R-:W-:Y:S02]  /*2850*/  LEA.HI.X R19, R12, R15, R13, 0x2, P0 ;  /* 0x0000000f0c137211 */ /* 0x000fe400000f140d */
[----:B------:R-:W-:-:S02]  /*2860*/  SHF.L.U64.HI R18, R18, 0x2, R23 ;  /* 0x0000000212127819 */ /* 0x000fc40000010217 */
[----:B------:R-:W-:-:S07]  /*2870*/  SHF.L.U64.HI R23, R10, 0x2, R5 ;  /* 0x000000020a177819 */ /* 0x000fce0000010205 */
.L_x_42:
[----:B0-----:R-:W-:-:S05]  /*2880*/  IADD3 R14, P0, PT, R20, R9, RZ ;  /* 0x00000009140e7210 */ /* 0x001fca0007f1e0ff */
[----:B------:R-:W-:-:S05]  /*2890*/  IMAD.X R15, R18, 0x1, R19, P0 ;  /* 0x00000001120f7824 */ /* 0x000fca00000e0613 */
[----:B------:R-:W2:Y:S01]  /*28a0*/  LDG.E.CONSTANT R16, desc[UR6][R14.64] ;  /* 0x000000060e107981 */ /* 0x000ea2000c1e9900 */
[----:B------:R-:W-:Y:S01]  /*28b0*/  FSETP.NE.AND P1, PT, |R29|, +INF , PT ;  /* 0x7f8000001d00780b */ /* 0x000fe20003f25200 */
[----:B------:R-:W-:Y:S02]  /*28c0*/  VIADD R17, R17, 0x1 ;  /* 0x0000000111117836 */ /* 0x000fe40000000000 */
[C---:B--2---:R-:W-:Y:S01]  /*28d0*/  FADD R24, R16.reuse, -R29 ;  /* 0x8000001d10187221 */ /* 0x044fe20000000000 */
[----:B------:R-:W-:Y:S01]  /*28e0*/  FSETP.NE.AND P0, PT, |R16|, +INF , PT ;  /* 0x7f8000001000780b */ /* 0x000fe20003f05200 */
[----:B------:R-:W-:-:S03]  /*28f0*/  IMAD.MOV.U32 R29, RZ, RZ, R16 ;  /* 0x000000ffff1d7224 */ /* 0x000fc600078e0010 */
[----:B------:R-:W-:-:S04]  /*2900*/  FSEL R24, R24, RZ, P0 ;  /* 0x000000ff18187208 */ /* 0x000fc80000000000 */
[----:B------:R-:W-:-:S04]  /*2910*/  FSEL R24, R24, RZ, P1 ;  /* 0x000000ff18187208 */ /* 0x000fc80000800000 */
[----:B------:R-:W-:Y:S02]  /*2920*/  FMNMX R26, RZ, R24, !PT ;  /* 0x00000018ff1a7209 */ /* 0x000fe40007800000 */
[----:B------:R-:W-:-:S03]  /*2930*/  FSETP.GEU.AND P0, PT, R24, RZ, PT ;  /* 0x000000ff1800720b */ /* 0x000fc60003f0e000 */
[----:B------:R-:W-:Y:S01]  /*2940*/  FADD R26, R26, -R25 ;  /* 0x800000191a1a7221 */ /* 0x000fe20000000000 */
[----:B------:R-:W-:-:S03]  /*2950*/  FSEL R24, -R24, RZ, !P0 ;  /* 0x000000ff18187208 */ /* 0x000fc60004000100 */
[----:B------:R-:W-:Y:S01]  /*2960*/  FFMA R25, R26, R4, R25 ;  /* 0x000000041a197223 */ /* 0x000fe20000000019 */
[----:B------:R-:W-:Y:S01]  /*2970*/  MOV R26, R22 ;  /* 0x00000016001a7202 */ /* 0x000fe20000000f00 */
[--C-:B------:R-:W-:Y:S01]  /*2980*/  FADD R24, R24, -R27.reuse ;  /* 0x8000001b18187221 */ /* 0x100fe20000000000 */
[----:B------:R-:W-:Y:S02]  /*2990*/  VIADD R22, R22, 0x1 ;  /* 0x0000000116167836 */ /* 0x000fe40000000000 */
[----:B------:R-:W-:Y:S01]  /*29a0*/  FMUL R15, R0, -R25 ;  /* 0x80000019000f7220 */ /* 0x000fe20000400000 */
[----:B------:R-:W-:-:S04]  /*29b0*/  FFMA R27, R24, R4, R27 ;  /* 0x00000004181b7223 */ /* 0x000fc8000000001b */
[----:B------:R-:W-:-:S05]  /*29c0*/  FFMA R15, R2, R27, R15 ;  /* 0x0000001b020f7223 */ /* 0x000fca000000000f */
[C---:B------:R-:W-:Y:S02]  /*29d0*/  FSET.BF.GE.AND R14, R15.reuse, RZ, PT ;  /* 0x000000ff0f0e720a */ /* 0x040fe40003806000 */
[----:B------:R-:W-:-:S03]  /*29e0*/  FSETP.GE.AND P0, PT, R15, RZ, PT ;  /* 0x000000ff0f00720b */ /* 0x000fc60003f06000 */
[----:B------:R-:W-:-:S04]  /*29f0*/  FFMA R14, R6, R14, R3 ;  /* 0x0000000e060e7223 */ /* 0x000fc80000000003 */
[----:B------:R-:W-:Y:S01]  /*2a00*/  FFMA R24, R15, R14, R16 ;  /* 0x0000000e0f187223 */ /* 0x000fe20000000010 */
[----:B------:R-:W-:-:S04]  /*2a10*/  IADD3 R14, P2, PT, R20, R7, RZ ;  /* 0x00000007140e7210 */ /* 0x000fc80007f5e0ff */
[----:B------:R-:W-:Y:S02]  /*2a20*/  FSETP.NE.AND P1, PT, |R24|, +INF , PT ;  /* 0x7f8000001800780b */ /* 0x000fe40003f25200 */
[----:B------:R-:W-:-:S11]  /*2a30*/  IADD3.X R15, PT, PT, R18, R8, RZ, P2, !PT ;  /* 0x00000008120f7210 */ /* 0x000fd600017fe4ff */
[----:B------:R-:W-:Y:S02]  /*2a40*/  @!P1 FSEL R24, R24, RZ, P0 ;  /* 0x000000ff18189208 */ /* 0x000fe40000000000 */
[----:B------:R-:W-:Y:S02]  /*2a50*/  ISETP.NE.AND P0, PT, R17, RZ, PT ;  /* 0x000000ff1100720c */ /* 0x000fe40003f05270 */
[----:B------:R-:W-:Y:S01]  /*2a60*/  LEA R20, P1, R10, R20, 0x2 ;  /* 0x000000140a147211 */ /* 0x000fe200078210ff */
[----:B------:R0:W-:Y:S03]  /*2a70*/  STG.E desc[UR6][R14.64], R24 ;  /* 0x000000180e007986 */ /* 0x0001e6000c101906 */
[----:B------:R-:W-:-:S07]  /*2a80*/  IADD3.X R18, PT, PT, R18, R23, RZ, P1, !PT ;  /* 0x0000001712127210 */ /* 0x000fce0000ffe4ff */
[----:B------:R-:W-:Y:S05]  /*2a90*/  @P0 BRA `(.L_x_42) ;  /* 0xfffffffc00780947 */ /* 0x000fea000383ffff */
[----:B------:R-:W-:Y:S05]  /*2aa0*/  BSYNC.RECONVERGENT B1 ;  /* 0x0000000000017941 */ /* 0x000fea0003800200 */
.L_x_41:
[----:B------:R-:W-:-:S07]  /*2ab0*/  MOV R18, R26 ;  /* 0x0000001a00127202 */ /* 0x000fce0000000f00 */
.L_x_40:
[----:B------:R-:W-:Y:S05]  /*2ac0*/  BSYNC.RECONVERGENT B0 ;  /* 0x0000000000007941 */ /* 0x000fea0003800200 */
.L_x_39:
[----:B------:R-:W-:-:S13]  /*2ad0*/  ISETP.GE.U32.AND P0, PT, R21, 0x3, PT ;  /* 0x000000031500780c */ /* 0x000fda0003f06070 */
[----:B------:R-:W-:Y:S05]  /*2ae0*/  @!P0 EXIT ;  /* 0x000000000000894d */ /* 0x000fea0003800000 */
[C---:B------:R-:W-:Y:S01]  /*2af0*/  IMAD.IADD R11, R18.reuse, 0x1, -R11 ;  /* 0x00000001120b7824 */ /* 0x040fe200078e0a0b */
[----:B------:R-:W-:-:S07]  /*2b00*/  IADD3 R10, PT, PT, R18, 0x1, RZ ;  /* 0x00000001120a7810 */ /* 0x000fce0007ffe0ff */
.L_x_43:
[----:B------:R-:W0:Y:S01]  /*2b10*/  LDCU UR4, c[0x0][0x390] ;  /* 0x00007200ff0477ac */ /* 0x000e220008000800 */
[----:B------:R-:W-:Y:S01]  /*2b20*/  VIADD R17, R10, 0xffffffff ;  /* 0xffffffff0a117836 */ /* 0x000fe20000000000 */
[----:B------:R-:W1:Y:S03]  /*2b30*/  LDCU.64 UR8, c[0x0][0x380] ;  /* 0x00007000ff0877ac */ /* 0x000e660008000a00 */
[----:B0-----:R-:W-:-:S04]  /*2b40*/  IMAD.WIDE.U32 R14, R17, UR4, RZ ;  /* 0x00000004110e7c25 */ /* 0x001fc8000f8e00ff */
[----:B------:R-:W-:Y:S01]  /*2b50*/  IMAD R17, R17, R5, R15 ;  /* 0x0000000511117224 */ /* 0x000fe200078e020f */
[----:B------:R-:W-:Y:S01]  /*2b60*/  IADD3 R9, P0, PT, R12, R14, RZ ;  /* 0x0000000e0c097210 */ /* 0x000fe20007f1e0ff */
[----:B------:R-:W-:-:S03]  /*2b70*/  IMAD.WIDE.U32 R18, R10, UR4, RZ ;  /* 0x000000040a127c25 */ /* 0x000fc6000f8e00ff */
[----:B------:R-:W-:Y:S01]  /*2b80*/  IADD3.X R22, PT, PT, R13, R17, RZ, P0, !PT ;  /* 0x000000110d167210 */ /* 0x000fe200007fe4ff */
[----:B------:R-:W-:Y:S01]  /*2b90*/  IMAD R15, R10, R5, R19 ;  /* 0x000000050a0f7224 */ /* 0x000fe200078e0213 */
[----:B-1----:R-:W-:-:S04]  /*2ba0*/  LEA R20, P0, R9, UR8, 0x2 ;  /* 0x0000000809147c11 */ /* 0x002fc8000f8010ff */
[----:B------:R-:W-:Y:S02]  /*2bb0*/  LEA.HI.X R21, R9, UR9, R22, 0x2, P0 ;  /* 0x0000000909157c11 */ /* 0x000fe400080f1416 */
[----:B------:R-:W-:-:S03]  /*2bc0*/  IADD3 R9, P0, PT, R12, R18, RZ ;  /* 0x000000120c097210 */ /* 0x000fc60007f1e0ff */
[----:B------:R-:W2:Y:S02]  /*2bd0*/  LDG.E.CONSTANT R20, desc[UR6][R20.64] ;  /* 0x0000000614147981 */ /* 0x000ea4000c1e9900 */
[----:B------:R-:W-:Y:S01]  /*2be0*/  IMAD.X R24, R13, 0x1, R15, P0 ;  /* 0x000000010d187824 */ /* 0x000fe200000e060f */
[----:B------:R-:W-:-:S04]  /*2bf0*/  LEA R22, P0, R9, UR8, 0x2 ;  /* 0x0000000809167c11 */ /* 0x000fc8000f8010ff */
[----:B------:R-:W-:-:S05]  /*2c00*/  LEA.HI.X R23, R9, UR9, R24, 0x2, P0 ;  /* 0x0000000909177c11 */ /* 0x000fca00080f1418 */
[----:B------:R-:W3:Y:S01]  /*2c10*/  LDG.E.CONSTANT R9, desc[UR6][R22.64] ;  /* 0x0000000616097981 */ /* 0x000ee2000c1e9900 */
[----:B------:R-:W-:Y:S01]  /*2c20*/  FSETP.NE.AND P0, PT, |R16|, +INF , PT ;  /* 0x7f8000001000780b */ /* 0x000fe20003f05200 */
[----:B------:R-:W-:Y:S02]  /*2c30*/  VIADD R26, R10, 0x2 ;  /* 0x000000020a1a7836 */ /* 0x000fe40000000000 */
[C---:B--2---:R-:W-:Y:S01]  /*2c40*/  FADD R19, R20.reuse, -R16 ;  /* 0x8000001014137221 */ /* 0x044fe20000000000 */
[----:B------:R-:W-:Y:S02]  /*2c50*/  FSETP.NE.AND P1, PT, |R20|, +INF , PT ;  /* 0x7f8000001400780b */ /* 0x000fe40003f25200 */
[C---:B------:R-:W-:Y:S02]  /*2c60*/  LEA R16, P2, R14.reuse, R7, 0x2 ;  /* 0x000000070e107211 */ /* 0x040fe400078410ff */
[----:B------:R-:W-:Y:S02]  /*2c70*/  FSEL R19, R19, RZ, P1 ;  /* 0x000000ff13137208 */ /* 0x000fe40000800000 */
[----:B------:R-:W-:-:S02]  /*2c80*/  LEA.HI.X R17, R14, R8, R17, 0x2, P2 ;  /* 0x000000080e117211 */ /* 0x000fc400010f1411 */
[----:B------:R-:W-:Y:S01]  /*2c90*/  FSEL R19, R19, RZ, P0 ;  /* 0x000000ff13137208 */ /* 0x000fe20000000000 */
[----:B---3--:R-:W-:Y:S01]  /*2ca0*/  FADD R21, -R20, R9 ;  /* 0x0000000914157221 */ /* 0x008fe20000000100 */
[----:B------:R-:W-:Y:S02]  /*2cb0*/  FSETP.NE.AND P0, PT, |R9|, +INF , PT ;  /* 0x7f8000000900780b */ /* 0x000fe40003f05200 */
[----:B------:R-:W-:Y:S02]  /*2cc0*/  FSETP.GEU.AND P2, PT, R19, RZ, PT ;  /* 0x000000ff1300720b */ /* 0x000fe40003f4e000 */
[----:B------:R-:W-:Y:S02]  /*2cd0*/  FMNMX R14, RZ, R19, !PT ;  /* 0x00000013ff0e7209 */ /* 0x000fe40007800000 */
[----:B------:R-:W-:Y:S02]  /*2ce0*/  FSEL R21, R21, RZ, P0 ;  /* 0x000000ff15157208 */ /* 0x000fe40000000000 */
[----:B------:R-:W-:Y:S01]  /*2cf0*/  FSEL R22, -R19, RZ, !P2 ;  /* 0x000000ff13167208 */ /* 0x000fe20005000100 */
[----:B------:R-:W-:Y:S01]  /*2d00*/  FADD R14, R14, -R25 ;  /* 0x800000190e0e7221 */ /* 0x000fe20000000000 */
[----:B------:R-:W-:-:S03]  /*2d10*/  FSEL R21, R21, RZ, P1 ;  /* 0x000000ff15157208 */ /* 0x000fc60000800000 */
[----:B------:R-:W-:Y:S01]  /*2d20*/  FADD R22, R22, -R27 ;  /* 0x8000001b16167221 */ /* 0x000fe20000000000 */
[-C--:B------:R-:W-:Y:S01]  /*2d30*/  FFMA R25, R14, R4.reuse, R25 ;  /* 0x000000040e197223 */ /* 0x080fe20000000019 */
[C---:B------:R-:W-:Y:S02]  /*2d40*/  FSETP.GEU.AND P1, PT, R21.reuse, RZ, PT ;  /* 0x000000ff1500720b */ /* 0x040fe40003f2e000 */
[----:B------:R-:W-:Y:S01]  /*2d50*/  FMNMX R14, RZ, R21, !PT ;  /* 0x00000015ff0e7209 */ /* 0x000fe20007800000 */
[----:B------:R-:W-:Y:S01]  /*2d60*/  FFMA R27, R22, R4, R27 ;  /* 0x00000004161b7223 */ /* 0x000fe2000000001b */
[----:B------:R-:W-:Y:S01]  /*2d70*/  FMUL R19, R0, -R25 ;  /* 0x8000001900137220 */ /* 0x000fe20000400000 */
[----:B------:R-:W-:Y:S02]  /*2d80*/  FSEL R22, -R21, RZ, !P1 ;  /* 0x000000ff15167208 */ /* 0x000fe40004800100 */
[----:B------:R-:W-:Y:S01]  /*2d90*/  FADD R14, -R25, R14 ;  /* 0x0000000e190e7221 */ /* 0x000fe20000000100 */
[----:B------:R-:W-:-:S02]  /*2da0*/  FFMA R19, R2, R27, R19 ;  /* 0x0000001b02137223 */ /* 0x000fc40000000013 */
[----:B------:R-:W-:Y:S01]  /*2db0*/  FADD R22, -R27, R22 ;  /* 0x000000161b167221 */ /* 0x000fe20000000100 */
[-C--:B------:R-:W-:Y:S02]  /*2dc0*/  FFMA R25, R14, R4.reuse, R25 ;  /* 0x000000040e197223 */ /* 0x080fe40000000019 */
[C---:B------:R-:W-:Y:S01]  /*2dd0*/  FSET.BF.GE.AND R14, R19.reuse, RZ, PT ;  /* 0x000000ff130e720a */ /* 0x040fe20003806000 */
[----:B------:R-:W-:Y:S01]  /*2de0*/  FFMA R27, R22, R4, R27 ;  /* 0x00000004161b7223 */ /* 0x000fe2000000001b */
[----:B------:R-:W-:Y:S01]  /*2df0*/  FMUL R21, R0, -R25 ;  /* 0x8000001900157220 */ /* 0x000fe20000400000 */
[----:B------:R-:W-:Y:S02]  /*2e00*/  FSETP.GE.AND P2, PT, R19, RZ, PT ;  /* 0x000000ff1300720b */ /* 0x000fe40003f46000 */
[----:B------:R-:W-:Y:S01]  /*2e10*/  FFMA R14, R6, R14, R3 ;  /* 0x0000000e060e7223 */ /* 0x000fe20000000003 */
[----:B------:R-:W-:-:S03]  /*2e20*/  FFMA R22, R2, R27, R21 ;  /* 0x0000001b02167223 */ /* 0x000fc60000000015 */
[----:B------:R-:W-:Y:S01]  /*2e30*/  FFMA R24, R19, R14, R20 ;  /* 0x0000000e13187223 */ /* 0x000fe20000000014 */
[----:B------:R-:W-:Y:S02]  /*2e40*/  IADD3 R20, PT, PT, R10, 0x1, RZ ;  /* 0x000000010a147810 */ /* 0x000fe40007ffe0ff */
[----:B------:R-:W-:Y:S02]  /*2e50*/  FSET.BF.GE.AND R14, R22, RZ, PT ;  /* 0x000000ff160e720a */ /* 0x000fe40003806000 */
[----:B------:R-:W-:-:S03]  /*2e60*/  FSETP.NE.AND P3, PT, |R24|, +INF , PT ;  /* 0x7f8000001800780b */ /* 0x000fc60003f65200 */
[----:B------:R-:W-:-:S04]  /*2e70*/  FFMA R14, R6, R14, R3 ;  /* 0x0000000e060e7223 */ /* 0x000fc80000000003 */
[----:B------:R-:W-:Y:S01]  /*2e80*/  FFMA R29, R22, R14, R9 ;  /* 0x0000000e161d7223 */ /* 0x000fe20000000009 */
[----:B------:R-:W-:-:S04]  /*2e90*/  LEA R14, P4, R18, R7, 0x2 ;  /* 0x00000007120e7211 */ /* 0x000fc800078810ff */
[----:B------:R-:W-:Y:S02]  /*2ea0*/  FSETP.NE.AND P1, PT, |R29|, +INF , PT ;  /* 0x7f8000001d00780b */ /* 0x000fe40003f25200 */
[----:B------:R-:W-:Y:S01]  /*2eb0*/  LEA.HI.X R15, R18, R8, R15, 0x2, P4 ;  /* 0x00000008120f7211 */ /* 0x000fe200020f140f */
[----:B------:R-:W-:Y:S01]  /*2ec0*/  IMAD.WIDE.U32 R18, R20, UR4, RZ ;  /* 0x0000000414127c25 */ /* 0x000fe2000f8e00ff */
[----:B------:R-:W-:Y:S02]  /*2ed0*/  @!P3 FSEL R24, R24, RZ, P2 ;  /* 0x000000ff1818b208 */ /* 0x000fe40001000000 */
[----:B------:R-:W-:Y:S01]  /*2ee0*/  FSETP.GE.AND P2, PT, R22, RZ, PT ;  /* 0x000000ff1600720b */ /* 0x000fe20003f46000 */
[----:B------:R-:W-:Y:S01]  /*2ef0*/  IMAD R19, R20, R5, R19 ;  /* 0x0000000514137224 */ /* 0x000fe200078e0213 */
[----:B------:R-:W-:Y:S01]  /*2f00*/  IADD3 R23, P3, PT, R12, R18, RZ ;  /* 0x000000120c177210 */ /* 0x000fe20007f7e0ff */
[C---:B------:R-:W-:Y:S01]  /*2f10*/  IMAD.WIDE.U32 R20, R26.reuse, UR4, RZ ;  /* 0x000000041a147c25 */ /* 0x040fe2000f8e00ff */
[----:B------:R0:W-:Y:S02]  /*2f20*/  STG.E desc[UR6][R16.64], R24 ;  /* 0x0000001810007986 */ /* 0x0001e4000c101906 */
[----:B------:R-:W-:Y:S01]  /*2f30*/  IADD3.X R28, PT, PT, R13, R19, RZ, P3, !PT ;  /* 0x000000130d1c7210 */ /* 0x000fe20001ffe4ff */
[----:B------:R-:W-:Y:S01]  /*2f40*/  IMAD R21, R26, R5, R21 ;  /* 0x000000051a157224 */ /* 0x000fe200078e0215 */
[----:B------:R-:W-:-:S02]  /*2f50*/  @!P1 FSEL R29, R29, RZ, P2 ;  /* 0x000000ff1d1d9208 */ /* 0x000fc40001000000 */
[----:B------:R-:W-:-:S03]  /*2f60*/  LEA R22, P1, R23, UR8, 0x2 ;  /* 0x0000000817167c11 */ /* 0x000fc6000f8210ff */
[----:B------:R1:W-:Y:S01]  /*2f70*/  STG.E desc[UR6][R14.64], R29 ;  /* 0x0000001d0e007986 */ /* 0x0003e2000c101906 */
[----:B------:R-:W-:Y:S02]  /*2f80*/  LEA.HI.X R23, R23, UR9, R28, 0x2, P1 ;  /* 0x0000000917177c11 */ /* 0x000fe400088f141c */
[----:B0-----:R-:W-:-:S03]  /*2f90*/  IADD3 R17, P1, PT, R12, R20, RZ ;  /* 0x000000140c117210 */ /* 0x001fc60007f3e0ff */
[----:B------:R-:W2:Y:S02]  /*2fa0*/  LDG.E.CONSTANT R22, desc[UR6][R22.64] ;  /* 0x0000000616167981 */ /* 0x000ea4000c1e9900 */
[----:B------:R-:W-:Y:S01]  /*2fb0*/  IMAD.X R24, R13, 0x1, R21, P1 ;  /* 0x000000010d187824 */ /* 0x000fe200008e0615 */
[----:B------:R-:W-:-:S04]  /*2fc0*/  LEA R16, P1, R17, UR8, 0x2 ;  /* 0x0000000811107c11 */ /* 0x000fc8000f8210ff */
[----:B------:R-:W-:-:S05]  /*2fd0*/  LEA.HI.X R17, R17, UR9, R24, 0x2, P1 ;  /* 0x0000000911117c11 */ /* 0x000fca00088f1418 */
[----:B------:R-:W1:Y:S01]  /*2fe0*/  LDG.E.CONSTANT R24, desc[UR6][R16.64] ;  /* 0x0000000610187981 */ /* 0x000e62000c1e9900 */
[----:B------:R-:W-:Y:S01]  /*2ff0*/  IADD3 R11, PT, PT, R11, 0x4, RZ ;  /* 0x000000040b0b7810 */ /* 0x000fe20007ffe0ff */
[----:B--2---:R-:W-:Y:S01]  /*3000*/  FADD R9, -R9, R22 ;  /* 0x0000001609097221 */ /* 0x004fe20000000100 */
[----:B------:R-:W-:-:S04]  /*3010*/  FSETP.NE.AND P1, PT, |R22|, +INF , PT ;  /* 0x7f8000001600780b */ /* 0x000fc80003f25200 */
[----:B------:R-:W-:-:S04]  /*3020*/  FSEL R9, R9, RZ, P1 ;  /* 0x000000ff09097208 */ /* 0x000fc80000800000 */
[----:B------:R-:W-:Y:S01]  /*3030*/  FSEL R9, R9, RZ, P0 ;  /* 0x000000ff09097208 */ /* 0x000fe20000000000 */
[----:B-1----:R-:W-:Y:S01]  /*3040*/  FADD R15, -R22, R24 ;  /* 0x00000018160f7221 */ /* 0x002fe20000000100 */
[----:B------:R-:W-:Y:S02]  /*3050*/  FSETP.NE.AND P2, PT, |R24|, +INF , PT ;  /* 0x7f8000001800780b */ /* 0x000fe40003f45200 */
[----:B------:R-:W-:Y:S02]  /*3060*/  FMNMX R14, RZ, R9, !PT ;  /* 0x00000009ff0e7209 */ /* 0x000fe40007800000 */
[----:B------:R-:W-:Y:S02]  /*3070*/  FSETP.GEU.AND P0, PT, R9, RZ, PT ;  /* 0x000000ff0900720b */ /* 0x000fe40003f0e000 */
[----:B------:R-:W-:Y:S01]  /*3080*/  FSEL R15, R15, RZ, P2 ;  /* 0x000000ff0f0f7208 */ /* 0x000fe20001000000 */
[----:B------:R-:W-:Y:S01]  /*3090*/  FADD R14, -R25, R14 ;  /* 0x0000000e190e7221 */ /* 0x000fe20000000100 */
[----:B------:R-:W-:-:S02]  /*30a0*/  FSEL R26, -R9, RZ, !P0 ;  /* 0x000000ff091a7208 */ /* 0x000fc40004000100 */
[----:B------:R-:W-:Y:S01]  /*30b0*/  FSEL R15, R15, RZ, P1 ;  /* 0x000000ff0f0f7208 */ /* 0x000fe20000800000 */
[-C--:B------:R-:W-:Y:S02]  /*30c0*/  FFMA R25, R14, R4.reuse, R25 ;  /* 0x000000040e197223 */ /* 0x080fe40000000019 */
[----:B------:R-:W-:Y:S01]  /*30d0*/  FADD R26, -R27, R26 ;  /* 0x0000001a1b1a7221 */ /* 0x000fe20000000100 */
[C---:B------:R-:W-:Y:S01]  /*30e0*/  FSETP.GEU.AND P0, PT, R15.reuse, RZ, PT ;  /* 0x000000ff0f00720b */ /* 0x040fe20003f0e000 */
[----:B------:R-:W-:Y:S01]  /*30f0*/  FMUL R9, R0, -R25 ;  /* 0x8000001900097220 */ /* 0x000fe20000400000 */
[----:B------:R-:W-:Y:S01]  /*3100*/  FMNMX R14, RZ, R15, !PT ;  /* 0x0000000fff0e7209 */ /* 0x000fe20007800000 */
[----:B------:R-:W-:Y:S01]  /*3110*/  FFMA R27, R26, R4, R27 ;  /* 0x000000041a1b7223 */ /* 0x000fe2000000001b */
[----:B------:R-:W-:-:S03]  /*3120*/  FSEL R16, -R15, RZ, !P0 ;  /* 0x000000ff0f107208 */ /* 0x000fc60004000100 */
[----:B------:R-:W-:Y:S01]  /*3130*/  FADD R14, -R25, R14 ;  /* 0x0000000e190e7221 */ /* 0x000fe20000000100 */
[----:B------:R-:W-:Y:S01]  /*3140*/  FFMA R9, R2, R27, R9 ;  /* 0x0000001b02097223 */ /* 0x000fe20000000009 */
[----:B------:R-:W-:Y:S02]  /*3150*/  FADD R16, -R27, R16 ;  /* 0x000000101b107221 */ /* 0x000fe40000000100 */
[-C--:B------:R-:W-:Y:S01]  /*3160*/  FFMA R25, R14, R4.reuse, R25 ;  /* 0x000000040e197223 */ /* 0x080fe20000000019 */
[----:B------:R-:W-:Y:S01]  /*3170*/  LEA R14, P0, R18, R7, 0x2 ;  /* 0x00000007120e7211 */ /* 0x000fe200078010ff */
[----:B------:R-:W-:Y:S01]  /*3180*/  FFMA R27, R16, R4, R27 ;  /* 0x00000004101b7223 */ /* 0x000fe2000000001b */
[C---:B------:R-:W-:Y:S01]  /*3190*/  FSET.BF.GE.AND R16, R9.reuse, RZ, PT ;  /* 0x000000ff0910720a */ /* 0x040fe20003806000 */
[----:B------:R-:W-:Y:S01]  /*31a0*/  FMUL R17, R0, -R25 ;  /* 0x8000001900117220 */ /* 0x000fe20000400000 */
[----:B------:R-:W-:Y:S02]  /*31b0*/  LEA.HI.X R15, R18, R8, R19, 0x2, P0 ;  /* 0x00000008120f7211 */ /* 0x000fe400000f1413 */
[----:B------:R-:W-:Y:S01]  /*31c0*/  FSETP.GE.AND P0, PT, R9, RZ, PT ;  /* 0x000000ff0900720b */ /* 0x000fe20003f06000 */
[----:B------:R-:W-:Y:S01]  /*31d0*/  FFMA R17, R2, R27, R17 ;  /* 0x0000001b02117223 */ /* 0x000fe20000000011 */
[----:B------:R-:W-:-:S04]  /*31e0*/  FFMA R16, R6, R16, R3 ;  /* 0x0000001006107223 */ /* 0x000fc80000000003 */
[----:B------:R-:W-:Y:S01]  /*31f0*/  FSET.BF.GE.AND R18, R17, RZ, PT ;  /* 0x000000ff1112720a */ /* 0x000fe20003806000 */
[----:B------:R-:W-:Y:S01]  /*3200*/  FFMA R19, R9, R16, R22 ;  /* 0x0000001009137223 */ /* 0x000fe20000000016 */
[----:B------:R-:W-:Y:S02]  /*3210*/  LEA R16, P4, R20, R7, 0x2 ;  /* 0x0000000714107211 */ /* 0x000fe400078810ff */
[----:B------:R-:W-:Y:S01]  /*3220*/  FSETP.GE.AND P2, PT, R17, RZ, PT ;  /* 0x000000ff1100720b */ /* 0x000fe20003f46000 */
[----:B------:R-:W-:Y:S01]  /*3230*/  FFMA R18, R6, R18, R3 ;  /* 0x0000001206127223 */ /* 0x000fe20000000003 */
[----:B------:R-:W-:-:S03]  /*3240*/  FSETP.NE.AND P1, PT, |R19|, +INF , PT ;  /* 0x7f8000001300780b */ /* 0x000fc60003f25200 */
[----:B------:R-:W-:Y:S01]  /*3250*/  FFMA R23, R17, R18, R24 ;  /* 0x0000001211177223 */ /* 0x000fe20000000018 */
[----:B------:R-:W-:-:S04]  /*3260*/  LEA.HI.X R17, R20, R8, R21, 0x2, P4 ;  /* 0x0000000814117211 */ /* 0x000fc800020f1415 */
[----:B------:R-:W-:-:S05]  /*3270*/  FSETP.NE.AND P3, PT, |R23|, +INF , PT ;  /* 0x7f8000001700780b */ /* 0x000fca0003f65200 */
[----:B------:R-:W-:Y:S02]  /*3280*/  @!P1 FSEL R19, R19, RZ, P0 ;  /* 0x000000ff13139208 */ /* 0x000fe40000000000 */
[----:B------:R-:W-:-:S03]  /*3290*/  ISETP.NE.AND P0, PT, R11, RZ, PT ;  /* 0x000000ff0b00720c */ /* 0x000fc60003f05270 */
[----:B------:R0:W-:Y:S03]  /*32a0*/  STG.E desc[UR6][R14.64], R19 ;  /* 0x000000130e007986 */ /* 0x0001e6000c101906 */
[----:B------:R-:W-:-:S05]  /*32b0*/  @!P3 FSEL R23, R23, RZ, P2 ;  /* 0x000000ff1717b208 */ /* 0x000fca0001000000 */
[----:B------:R0:W-:Y:S02]  /*32c0*/  STG.E desc[UR6][R16.64], R23 ;  /* 0x0000001710007986 */ /* 0x0001e4000c101906 */
[----:B------:R-:W-:Y:S05]  /*32d0*/  @!P0 EXIT ;  /* 0x000000000000894d */ /* 0x000fea0003800000 */
[----:B------:R-:W-:Y:S01]  /*32e0*/  VIADD R10, R10, 0x4 ;  /* 0x000000040a0a7836 */ /* 0x000fe20000000000 */
[----:B0-----:R-:W-:Y:S01]  /*32f0*/  MOV R16, R24 ;  /* 0x0000001800107202 */ /* 0x001fe20000000f00 */
[----:B------:R-:W-:Y:S06]  /*3300*/  BRA `(.L_x_43) ;  /* 0xfffffff800007947 */ /* 0x000fec000383ffff */
        .weak           $__internal_0_$__cuda_sm20_rcp_rn_f32_slowpath
        .type           $__internal_0_$__cuda_sm20_rcp_rn_f32_slowpath,@function
        .size           $__internal_0_$__cuda_sm20_rcp_rn_f32_slowpath,($__internal_1_$__cuda_sm3x_div_rn_noftz_f32_slowpath - $__internal_0_$__cuda_sm20_rcp_rn_f32_slowpath)
$__internal_0_$__cuda_sm20_rcp_rn_f32_slowpath:
[----:B------:R-:W-:-:S05]  /*3310*/  IMAD.SHL.U32 R5, R4, 0x2, RZ ;  /* 0x0000000204057824 */ /* 0x000fca00078e00ff */
[----:B------:R-:W-:-:S04]  /*3320*/  SHF.R.U32.HI R5, RZ, 0x18, R5 ;  /* 0x00000018ff057819 */ /* 0x000fc80000011605 */
[----:B------:R-:W-:-:S13]  /*3330*/  ISETP.NE.U32.AND P0, PT, R5, RZ, PT ;  /* 0x000000ff0500720c */ /* 0x000fda0003f05070 */
[----:B------:R-:W-:Y:S05]  /*3340*/  @P0 BRA `(.L_x_44) ;  /* 0x00000000002c0947 */ /* 0x000fea0003800000 */
[----:B------:R-:W-:-:S04]  /*3350*/  SHF.L.U32 R5, R4, 0x1, RZ ;  /* 0x0000000104057819 */ /* 0x000fc800000006ff */
[----:B------:R-:W-:-:S13]  /*3360*/  ISETP.NE.AND P0, PT, R5, RZ, PT ;  /* 0x000000ff0500720c */ /* 0x000fda0003f05270 */
[----:B------:R2:W3:Y:S01]  /*3370*/  @!P0 MUFU.RCP R5, R4 ;  /* 0x0000000400058308 */ /* 0x0004e20000001000 */
[----:B------:R-:W-:Y:S05]  /*3380*/  @!P0 BRA `(.L_x_45) ;  /* 0x0000000000a48947 */ /* 0x000fea0003800000 */
[----:B------:R-:W-:-:S04]  /*3390*/  FFMA R7, R4, 1.84467440737095516160e+19, RZ ;  /* 0x5f80000004077823 */ /* 0x000fc800000000ff */
[----:B--2---:R-:W3:Y:S02]  /*33a0*/  MUFU.RCP R4, R7 ;  /* 0x0000000700047308 */ /* 0x004ee40000001000 */
[----:B---3--:R-:W-:-:S04]  /*33b0*/  FFMA R5, R7, R4, -1 ;  /* 0xbf80000007057423 */ /* 0x008fc80000000004 */
[----:B------:R-:W-:-:S04]  /*33c0*/  FADD.FTZ R5, -R5, -RZ ;  /* 0x800000ff05057221 */ /* 0x000fc80000010100 */
[----:B------:R-:W-:-:S04]  /*33d0*/  FFMA R4, R4, R5, R4 ;  /* 0x0000000504047223 */ /* 0x000fc80000000004 */
[----:B------:R-:W-:Y:S01]  /*33e0*/  FFMA R5, R4, 1.84467440737095516160e+19, RZ ;  /* 0x5f80000004057823 */ /* 0x000fe200000000ff */
[----:B------:R-:W-:Y:S06]  /*33f0*/  BRA `(.L_x_45) ;  /* 0x0000000000887947 */ /* 0x000fec0003800000 */
.L_x_44:
[----:B------:R-:W-:-:S05]  /*3400*/  VIADD R7, R5, 0xffffff03 ;  /* 0xffffff0305077836 */ /* 0x000fca0000000000 */
[----:B------:R-:W-:-:S13]  /*3410*/  ISETP.GT.U32.AND P0, PT, R7, 0x1, PT ;  /* 0x000000010700780c */ /* 0x000fda0003f04070 */
[----:B------:R-:W-:Y:S05]  /*3420*/  @P0 BRA `(.L_x_46) ;  /* 0x0000000000780947 */ /* 0x000fea0003800000 */
[----:B------:R-:W-:Y:S01]  /*3430*/  LOP3.LUT R8, R4, 0x7fffff, RZ, 0xc0, !PT ;  /* 0x007fffff04087812 */ /* 0x000fe200078ec0ff */
[----:B------:R-:W-:Y:S02]  /*3440*/  HFMA2 R16, -RZ, RZ, 0, 1.78813934326171875e-07 ;  /* 0x00000003ff107431 */ /* 0x000fe400000001ff */
[----:B------:R-:W-:Y:S01]  /*3450*/  VIADD R5, R5, 0xffffff04 ;  /* 0xffffff0405057836 */ /* 0x000fe20000000000 */
[----:B------:R-:W-:-:S04]  /*3460*/  LOP3.LUT R8, R8, 0x3f800000, RZ, 0xfc, !PT ;  /* 0x3f80000008087812 */ /* 0x000fc800078efcff */
[----:B------:R-:W0:Y:S01]  /*3470*/  MUFU.RCP R11, R8 ;  /* 0x00000008000b7308 */ /* 0x000e220000001000 */
[----:B------:R-:W-:Y:S01]  /*3480*/  SHF.L.U32 R15, R16, R7, RZ ;  /* 0x00000007100f7219 */ /* 0x000fe200000006ff */
[----:B0-----:R-:W-:-:S04]  /*3490*/  FFMA R10, R8, R11, -1 ;  /* 0xbf800000080a7423 */ /* 0x001fc8000000000b */
[----:B------:R-:W-:-:S04]  /*34a0*/  FADD.FTZ R10, -R10, -RZ ;  /* 0x800000ff0a0a7221 */ /* 0x000fc80000010100 */
[CCC-:B------:R-:W-:Y:S01]  /*34b0*/  FFMA.RM R14, R11.reuse, R10.reuse, R11.reuse ;  /* 0x0000000a0b0e7223 */ /* 0x1c0fe2000000400b */
[----:B------:R-:W-:-:S04]  /*34c0*/  FFMA.RP R11, R11, R10, R11 ;  /* 0x0000000a0b0b7223 */ /* 0x000fc8000000800b */
[C---:B------:R-:W-:Y:S02]  /*34d0*/  LOP3.LUT R10, R14.reuse, 0x7fffff, RZ, 0xc0, !PT ;  /* 0x007fffff0e0a7812 */ /* 0x040fe400078ec0ff */
[----:B------:R-:W-:Y:S02]  /*34e0*/  FSETP.NEU.FTZ.AND P0, PT, R14, R11, PT ;  /* 0x0000000b0e00720b */ /* 0x000fe40003f1d000 */
[----:B------:R-:W-:Y:S02]  /*34f0*/  LOP3.LUT R10, R10, 0x800000, RZ, 0xfc, !PT ;  /* 0x008000000a0a7812 */ /* 0x000fe400078efcff */
[----:B------:R-:W-:Y:S02]  /*3500*/  SEL R11, RZ, 0xffffffff, !P0 ;  /* 0xffffffffff0b7807 */ /* 0x000fe40004000000 */
[----:B------:R-:W-:Y:S02]  /*3510*/  LOP3.LUT R8, R15, R10, RZ, 0xc0, !PT ;  /* 0x0000000a0f087212 */ /* 0x000fe400078ec0ff */
[----:B------:R-:W-:Y:S01]  /*3520*/  SHF.R.U32.HI R5, RZ, R5, R10 ;  /* 0x00000005ff057219 */ /* 0x000fe2000001160a */
[----:B------:R-:W-:Y:S01]  /*3530*/  IMAD.MOV R11, RZ, RZ, -R11 ;  /* 0x000000ffff0b7224 */ /* 0x000fe200078e0a0b */
[----:B------:R-:W-:-:S04]  /*3540*/  SHF.R.U32.HI R8, RZ, R7, R8 ;  /* 0x00000007ff087219 */ /* 0x000fc80000011608 */
[----:B------:R-:W-:Y:S02]  /*3550*/  LOP3.LUT P1, RZ, R11, R7, R10, 0xf8, !PT ;  /* 0x000000070bff7212 */ /* 0x000fe4000782f80a */
[C---:B------:R-:W-:Y:S02]  /*3560*/  LOP3.LUT P0, RZ, R8.reuse, 0x1, RZ, 0xc0, !PT ;  /* 0x0000000108ff7812 */ /* 0x040fe4000780c0ff */
[----:B------:R-:W-:-:S04]  /*3570*/  LOP3.LUT P2, RZ, R8, 0x2, RZ, 0xc0, !PT ;  /* 0x0000000208ff7812 */ /* 0x000fc8000784c0ff */
[----:B------:R-:W-:Y:S02]  /*3580*/  PLOP3.LUT P0, PT, P0, P1, P2, 0xe0, 0x0 ;  /* 0x000000000000781c */ /* 0x000fe40000703c20 */
[----:B------:R-:W-:Y:S02]  /*3590*/  LOP3.LUT P1, RZ, R4, 0x7fffff, RZ, 0xc0, !PT ;  /* 0x007fffff04ff7812 */ /* 0x000fe4000782c0ff */
[----:B------:R-:W-:-:S04]  /*35a0*/  SEL R7, RZ, 0x1, !P0 ;  /* 0x00000001ff077807 */ /* 0x000fc80004000000 */
[----:B------:R-:W-:-:S04]  /*35b0*/  IADD3 R7, PT, PT, -R7, RZ, RZ ;  /* 0x000000ff07077210 */ /* 0x000fc80007ffe1ff */
[----:B------:R-:W-:-:S13]  /*35c0*/  ISETP.GE.AND P0, PT, R7, RZ, PT ;  /* 0x000000ff0700720c */ /* 0x000fda0003f06270 */
[----:B------:R-:W-:-:S05]  /*35d0*/  @!P0 IADD3 R5, PT, PT, R5, 0x1, RZ ;  /* 0x0000000105058810 */ /* 0x000fca0007ffe0ff */
[----:B------:R-:W-:-:S05]  /*35e0*/  @!P1 IMAD.SHL.U32 R5, R5, 0x2, RZ ;  /* 0x0000000205059824 */ /* 0x000fca00078e00ff */
[----:B------:R-:W-:Y:S01]  /*35f0*/  LOP3.LUT R5, R5, 0x80000000, R4, 0xf8, !PT ;  /* 0x8000000005057812 */ /* 0x000fe200078ef804 */
[----:B------:R-:W-:Y:S06]  /*3600*/  BRA `(.L_x_45) ;  /* 0x0000000000047947 */ /* 0x000fec0003800000 */
.L_x_46:
[----:B------:R0:W1:Y:S02]  /*3610*/  MUFU.RCP R5, R4 ;  /* 0x0000000400057308 */ /* 0x0000640000001000 */
.L_x_45:
[----:B------:R-:W-:-:S04]  /*3620*/  MOV R7, 0x0 ;  /* 0x0000000000077802 */ /* 0x000fc80000000f00 */
[----:B0123--:R-:W-:Y:S05]  /*3630*/  RET.REL.NODEC R6 `(reverse_rsi_many_series_one_param_f32) ;  /* 0xffffffc806707950 */ /* 0x00ffea0003c3ffff */
        .weak           $__internal_1_$__cuda_sm3x_div_rn_noftz_f32_slowpath
        .type           $__internal_1_$__cuda_sm3x_div_rn_noftz_f32_slowpath,@function
        .size           $__internal_1_$__cuda_sm3x_div_rn_noftz_f32_slowpath,(.L_x_188 - $__internal_1_$__cuda_sm3x_div_rn_noftz_f32_slowpath)
$__internal_1_$__cuda_sm3x_div_rn_noftz_f32_slowpath:
[----:B------:R-:W-:Y:S01]  /*3640*/  SHF.R.U32.HI R11, RZ, 0x17, R7 ;  /* 0x00000017ff0b7819 */ /* 0x000fe20000011607 */
[----:B------:R-:W-:Y:S01]  /*3650*/  BSSY.RECONVERGENT B1, `(.L_x_47) ;  /* 0x0000063000017945 */ /* 0x000fe20003800200 */
[--C-:B------:R-:W-:Y:S01]  /*3660*/  SHF.R.U32.HI R14, RZ, 0x17, R10.reuse ;  /* 0x00000017ff0e7819 */ /* 0x100fe2000001160a */
[----:B------:R-:W-:Y:S01]  /*3670*/  IMAD.MOV.U32 R17, RZ, RZ, R10 ;  /* 0x000000ffff117224 */ /* 0x000fe200078e000a */
[----:B------:R-:W-:Y:S02]  /*3680*/  LOP3.LUT R11, R11, 0xff, RZ, 0xc0, !PT ;  /* 0x000000ff0b0b7812 */ /* 0x000fe400078ec0ff */
[----:B------:R-:W-:-:S03]  /*3690*/  LOP3.LUT R21, R14, 0xff, RZ, 0xc0, !PT ;  /* 0x000000ff0e157812 */ /* 0x000fc600078ec0ff */
[----:B------:R-:W-:Y:S01]  /*36a0*/  VIADD R19, R11, 0xffffffff ;  /* 0xffffffff0b137836 */ /* 0x000fe20000000000 */
[----:B------:R-:W-:-:S04]  /*36b0*/  IADD3 R16, PT, PT, R21, -0x1, RZ ;  /* 0xffffffff15107810 */ /* 0x000fc80007ffe0ff */
[----:B------:R-:W-:-:S04]  /*36c0*/  ISETP.GT.U32.AND P0, PT, R19, 0xfd, PT ;  /* 0x000000fd1300780c */ /* 0x000fc80003f04070 */
[----:B------:R-:W-:-:S13]  /*36d0*/  ISETP.GT.U32.OR P0, PT, R16, 0xfd, P0 ;  /* 0x000000fd1000780c */ /* 0x000fda0000704470 */
[----:B------:R-:W-:Y:S01]  /*36e0*/  @!P0 MOV R14, RZ ;  /* 0x000000ff000e8202 */ /* 0x000fe20000000f00 */
[----:B------:R-:W-:Y:S06]  /*36f0*/  @!P0 BRA `(.L_x_48) ;  /* 0x00000000005c8947 */ /* 0x000fec0003800000 */
[----:B------:R-:W-:Y:S02]  /*3700*/  FSETP.GTU.FTZ.AND P0, PT, |R10|, +INF , PT ;  /* 0x7f8000000a00780b */ /* 0x000fe40003f1c200 */
[----:B------:R-:W-:-:S04]  /*3710*/  FSETP.GTU.FTZ.AND P1, PT, |R7|, +INF , PT ;  /* 0x7f8000000700780b */ /* 0x000fc80003f3c200 */
[----:B------:R-:W-:-:S13]  /*3720*/  PLOP3.LUT P0, PT, P0, P1, PT, 0xf8, 0x8f ;  /* 0x00000000008f781c */ /* 0x000fda0000703f70 */
[----:B------:R-:W-:Y:S05]  /*3730*/  @P0 BRA `(.L_x_49) ;  /* 0x00000004004c0947 */ /* 0x000fea0003800000 */
[----:B------:R-:W-:-:S13]  /*3740*/  LOP3.LUT P0, RZ, R7, 0x7fffffff, R17, 0xc8, !PT ;  /* 0x7fffffff07ff7812 */ /* 0x000fda000780c811 */
[----:B------:R-:W-:Y:S05]  /*3750*/  @!P0 BRA `(.L_x_50) ;  /* 0x00000004003c8947 */ /* 0x000fea0003800000 */
[C---:B------:R-:W-:Y:S02]  /*3760*/  FSETP.NEU.FTZ.AND P1, PT, |R10|.reuse, +INF , PT ;  /* 0x7f8000000a00780b */ /* 0x040fe40003f3d200 */
[----:B------:R-:W-:Y:S02]  /*3770*/  FSETP.NEU.FTZ.AND P2, PT, |R7|, +INF , PT ;  /* 0x7f8000000700780b */ /* 0x000fe40003f5d200 */
[----:B------:R-:W-:-:S11]  /*3780*/  FSETP.NEU.FTZ.AND P0, PT, |R10|, +INF , PT ;  /* 0x7f8000000a00780b */ /* 0x000fd60003f1d200 */
[----:B------:R-:W-:Y:S05]  /*3790*/  @!P2 BRA !P1, `(.L_x_50) ;  /* 0x00000004002ca947 */ /* 0x000fea0004800000 */
[----:B------:R-:W-:-:S04]  /*37a0*/  LOP3.LUT P1, RZ, R17, 0x7fffffff, RZ, 0xc0, !PT ;  /* 0x7fffffff11ff7812 */ /* 0x000fc8000782c0ff */
[----:B------:R-:W-:-:S13]  /*37b0*/  PLOP3.LUT P1, PT, P2, P1, PT, 0x2f, 0xf2 ;  /* 0x0000000000f2781c */ /* 0x000fda0001722577 */
[----:B------:R-:W-:Y:S05]  /*37c0*/  @P1 BRA `(.L_x_51) ;  /* 0x0000000400181947 */ /* 0x000fea0003800000 */
[----:B------:R-:W-:-:S04]  /*37d0*/  LOP3.LUT P1, RZ, R7, 0x7fffffff, RZ, 0xc0, !PT ;  /* 0x7fffffff07ff7812 */ /* 0x000fc8000782c0ff */
[----:B------:R-:W-:-:S13]  /*37e0*/  PLOP3.LUT P0, PT, P0, P1, PT, 0x2f, 0xf2 ;  /* 0x0000000000f2781c */ /* 0x000fda0000702577 */
[----:B------:R-:W-:Y:S05]  /*37f0*/  @P0 BRA `(.L_x_52) ;  /* 0x0000000400000947 */ /* 0x000fea0003800000 */
[----:B------:R-:W-:Y:S02]  /*3800*/  ISETP.GE.AND P0, PT, R16, RZ, PT ;  /* 0x000000ff1000720c */ /* 0x000fe40003f06270 */
[----:B------:R-:W-:-:S11]  /*3810*/  ISETP.GE.AND P1, PT, R19, RZ, PT ;  /* 0x000000ff1300720c */ /* 0x000fd60003f26270 */
[----:B------:R-:W-:Y:S01]  /*3820*/  @P0 IMAD.MOV.U32 R14, RZ, RZ, RZ ;  /* 0x000000ffff0e0224 */ /* 0x000fe200078e00ff */
[----:B------:R-:W-:Y:S01]  /*3830*/  @!P0 MOV R14, 0xffffffc0 ;  /* 0xffffffc0000e8802 */ /* 0x000fe20000000f00 */
[----:B------:R-:W-:Y:S01]  /*3840*/  @!P0 FFMA R17, R10, 1.84467440737095516160e+19, RZ ;  /* 0x5f8000000a118823 */ /* 0x000fe200000000ff */
[----:B------:R-:W-:-:S03]  /*3850*/  @!P1 FFMA R7, R7, 1.84467440737095516160e+19, RZ ;  /* 0x5f80000007079823 */ /* 0x000fc600000000ff */
[----:B------:R-:W-:-:S07]  /*3860*/  @!P1 VIADD R14, R14, 0x40 ;  /* 0x000000400e0e9836 */ /* 0x000fce0000000000 */
.L_x_48:
[----:B------:R-:W-:Y:S01]  /*3870*/  LEA R10, R11, 0xc0800000, 0x17 ;  /* 0xc08000000b0a7811 */ /* 0x000fe200078eb8ff */
[----:B------:R-:W-:Y:S03]  /*3880*/  BSSY.RECONVERGENT B2, `(.L_x_53) ;  /* 0x0000036000027945 */ /* 0x000fe60003800200 */
[----:B------:R-:W-:Y:S01]  /*3890*/  IADD3 R19, PT, PT, -R10, R7, RZ ;  /* 0x000000070a137210 */ /* 0x000fe20007ffe1ff */
[----:B------:R-:W-:-:S03]  /*38a0*/  VIADD R10, R21, 0xffffff81 ;  /* 0xffffff81150a7836 */ /* 0x000fc60000000000 */
[----:B------:R-:W0:Y:S01]  /*38b0*/  MUFU.RCP R16, R19 ;  /* 0x0000001300107308 */ /* 0x000e220000001000 */
[----:B------:R-:W-:Y:S01]  /*38c0*/  FADD.FTZ R20, -R19, -RZ ;  /* 0x800000ff13147221 */ /* 0x000fe20000010100 */
[C---:B------:R-:W-:Y:S01]  /*38d0*/  IMAD R7, R10.reuse, -0x800000, R17 ;  /* 0xff8000000a077824 */ /* 0x040fe200078e0211 */
[----:B------:R-:W-:-:S04]  /*38e0*/  IADD3 R11, PT, PT, R10, 0x7f, -R11 ;  /* 0x0000007f0a0b7810 */ /* 0x000fc80007ffe80b */
[----:B------:R-:W-:Y:S01]  /*38f0*/  IADD3 R11, PT, PT, R11, R14, RZ ;  /* 0x0000000e0b0b7210 */ /* 0x000fe20007ffe0ff */
[----:B0-----:R-:W-:-:S04]  /*3900*/  FFMA R21, R16, R20, 1 ;  /* 0x3f80000010157423 */ /* 0x001fc80000000014 */
[----:B------:R-:W-:-:S04]  /*3910*/  FFMA R16, R16, R21, R16 ;  /* 0x0000001510107223 */ /* 0x000fc80000000010 */
[----:B------:R-:W-:-:S04]  /*3920*/  FFMA R17, R7, R16, RZ ;  /* 0x0000001007117223 */ /* 0x000fc800000000ff */
[----:B------:R-:W-:-:S04]  /*3930*/  FFMA R21, R20, R17, R7 ;  /* 0x0000001114157223 */ /* 0x000fc80000000007 */
[----:B------:R-:W-:-:S04]  /*3940*/  FFMA R17, R16, R21, R17 ;  /* 0x0000001510117223 */ /* 0x000fc80000000011 */
[----:B------:R-:W-:-:S04]  /*3950*/  FFMA R20, R20, R17, R7 ;  /* 0x0000001114147223 */ /* 0x000fc80000000007 */
[----:B------:R-:W-:-:S05]  /*3960*/  FFMA R7, R16, R20, R17 ;  /* 0x0000001410077223 */ /* 0x000fca0000000011 */
[----:B------:R-:W-:-:S04]  /*3970*/  SHF.R.U32.HI R10, RZ, 0x17, R7 ;  /* 0x00000017ff0a7819 */ /* 0x000fc80000011607 */
[----:B------:R-:W-:-:S05]  /*3980*/  LOP3.LUT R10, R10, 0xff, RZ, 0xc0, !PT ;  /* 0x000000ff0a0a7812 */ /* 0x000fca00078ec0ff */
[----:B------:R-:W-:-:S05]  /*3990*/  IMAD.IADD R19, R10, 0x1, R11 ;  /* 0x000000010a137824 */ /* 0x000fca00078e020b */
[----:B------:R-:W-:-:S04]  /*39a0*/  IADD3 R10, PT, PT, R19, -0x1, RZ ;  /* 0xffffffff130a7810 */ /* 0x000fc80007ffe0ff */
[----:B------:R-:W-:-:S13]  /*39b0*/  ISETP.GE.U32.AND P0, PT, R10, 0xfe, PT ;  /* 0x000000fe0a00780c */ /* 0x000fda0003f06070 */
[----:B------:R-:W-:Y:S05]  /*39c0*/  @!P0 BRA `(.L_x_54) ;  /* 0x0000000000808947 */ /* 0x000fea0003800000 */
[----:B------:R-:W-:-:S13]  /*39d0*/  ISETP.GT.AND P0, PT, R19, 0xfe, PT ;  /* 0x000000fe1300780c */ /* 0x000fda0003f04270 */
[----:B------:R-:W-:Y:S05]  /*39e0*/  @P0 BRA `(.L_x_55) ;  /* 0x00000000006c0947 */ /* 0x000fea0003800000 */
[----:B------:R-:W-:-:S13]  /*39f0*/  ISETP.GE.AND P0, PT, R19, 0x1, PT ;  /* 0x000000011300780c */ /* 0x000fda0003f06270 */
[----:B------:R-:W-:Y:S05]  /*3a00*/  @P0 BRA `(.L_x_56) ;  /* 0x0000000000740947 */ /* 0x000fea0003800000 */
[----:B------:R-:W-:Y:S02]  /*3a10*/  ISETP.GE.AND P0, PT, R19, -0x18, PT ;  /* 0xffffffe81300780c */ /* 0x000fe40003f06270 */
[----:B------:R-:W-:-:S11]  /*3a20*/  LOP3.LUT R7, R7, 0x80000000, RZ, 0xc0, !PT ;  /* 0x8000000007077812 */ /* 0x000fd600078ec0ff */
[----:B------:R-:W-:Y:S05]  /*3a30*/  @!P0 BRA `(.L_x_56) ;  /* 0x0000000000688947 */ /* 0x000fea0003800000 */
[-CC-:B------:R-:W-:Y:S01]  /*3a40*/  FFMA.RZ R10, R16, R20.reuse, R17.reuse ;  /* 0x00000014100a7223 */ /* 0x180fe2000000c011 */
[C---:B------:R-:W-:Y:S01]  /*3a50*/  VIADD R14, R19.reuse, 0x20 ;  /* 0x00000020130e7836 */ /* 0x040fe20000000000 */
[C---:B------:R-:W-:Y:S02]  /*3a60*/  ISETP.NE.AND P2, PT, R19.reuse, RZ, PT ;  /* 0x000000ff1300720c */ /* 0x040fe40003f45270 */
[C---:B------:R-:W-:Y:S02]  /*3a70*/  ISETP.NE.AND P1, PT, R19.reuse, RZ, PT ;  /* 0x000000ff1300720c */ /* 0x040fe40003f25270 */
[----:B------:R-:W-:Y:S01]  /*3a80*/  LOP3.LUT R11, R10, 0x7fffff, RZ, 0xc0, !PT ;  /* 0x007fffff0a0b7812 */ /* 0x000fe200078ec0ff */
[CCC-:B------:R-:W-:Y:S01]  /*3a90*/  FFMA.RP R10, R16.reuse, R20.reuse, R17.reuse ;  /* 0x00000014100a7223 */ /* 0x1c0fe20000008011 */
[----:B------:R-:W-:Y:S01]  /*3aa0*/  FFMA.RM R17, R16, R20, R17 ;  /* 0x0000001410117223 */ /* 0x000fe20000004011 */
[----:B------:R-:W-:Y:S02]  /*3ab0*/  IADD3 R16, PT, PT, -R19, RZ, RZ ;  /* 0x000000ff13107210 */ /* 0x000fe40007ffe1ff */
[----:B------:R-:W-:-:S02]  /*3ac0*/  LOP3.LUT R11, R11, 0x800000, RZ, 0xfc, !PT ;  /* 0x008000000b0b7812 */ /* 0x000fc400078efcff */
[----:B------:R-:W-:Y:S02]  /*3ad0*/  FSETP.NEU.FTZ.AND P0, PT, R10, R17, PT ;  /* 0x000000110a00720b */ /* 0x000fe40003f1d000 */
[----:B------:R-:W-:Y:S02]  /*3ae0*/  SHF.L.U32 R14, R11, R14, RZ ;  /* 0x0000000e0b0e7219 */ /* 0x000fe400000006ff */
[----:B------:R-:W-:Y:S02]  /*3af0*/  SEL R10, R16, RZ, P2 ;  /* 0x000000ff100a7207 */ /* 0x000fe40001000000 */
[----:B------:R-:W-:Y:S02]  /*3b00*/  ISETP.NE.AND P1, PT, R14, RZ, P1 ;  /* 0x000000ff0e00720c */ /* 0x000fe40000f25270 */
[----:B------:R-:W-:Y:S02]  /*3b10*/  SHF.R.U32.HI R10, RZ, R10, R11 ;  /* 0x0000000aff0a7219 */ /* 0x000fe4000001160b */
[----:B------:R-:W-:-:S02]  /*3b20*/  PLOP3.LUT P0, PT, P0, P1, PT, 0xf8, 0x8f ;  /* 0x00000000008f781c */ /* 0x000fc40000703f70 */
[----:B------:R-:W-:Y:S02]  /*3b30*/  SHF.R.U32.HI R14, RZ, 0x1, R10 ;  /* 0x00000001ff0e7819 */ /* 0x000fe4000001160a */
[----:B------:R-:W-:-:S04]  /*3b40*/  SEL R11, RZ, 0x1, !P0 ;  /* 0x00000001ff0b7807 */ /* 0x000fc80004000000 */
[----:B------:R-:W-:-:S04]  /*3b50*/  LOP3.LUT R11, R11, 0x1, R14, 0xf8, !PT ;  /* 0x000000010b0b7812 */ /* 0x000fc800078ef80e */
[----:B------:R-:W-:-:S05]  /*3b60*/  LOP3.LUT R11, R11, R10, RZ, 0xc0, !PT ;  /* 0x0000000a0b0b7212 */ /* 0x000fca00078ec0ff */
[----:B------:R-:W-:-:S05]  /*3b70*/  IMAD.IADD R14, R14, 0x1, R11 ;  /* 0x000000010e0e7824 */ /* 0x000fca00078e020b */
[----:B------:R-:W-:Y:S01]  /*3b80*/  LOP3.LUT R7, R14, R7, RZ, 0xfc, !PT ;  /* 0x000000070e077212 */ /* 0x000fe200078efcff */
[----:B------:R-:W-:Y:S06]  /*3b90*/  BRA `(.L_x_56) ;  /* 0x0000000000107947 */ /* 0x000fec0003800000 */
.L_x_55:
[----:B------:R-:W-:-:S04]  /*3ba0*/  LOP3.LUT R7, R7, 0x80000000, RZ, 0xc0, !PT ;  /* 0x8000000007077812 */ /* 0x000fc800078ec0ff */
[----:B------:R-:W-:Y:S01]  /*3bb0*/  LOP3.LUT R7, R7, 0x7f800000, RZ, 0xfc, !PT ;  /* 0x7f80000007077812 */ /* 0x000fe200078efcff */
[----:B------:R-:W-:Y:S06]  /*3bc0*/  BRA `(.L_x_56) ;  /* 0x0000000000047947 */ /* 0x000fec0003800000 */
.L_x_54:
[----:B------:R-:W-:-:S07]  /*3bd0*/  LEA R7, R11, R7, 0x17 ;  /* 0x000000070b077211 */ /* 0x000fce00078eb8ff */
.L_x_56:
[----:B------:R-:W-:Y:S05]  /*3be0*/  BSYNC.RECONVERGENT B2 ;  /* 0x0000000000027941 */ /* 0x000fea0003800200 */
.L_x_53:
[----:B------:R-:W-:Y:S05]  /*3bf0*/  BRA `(.L_x_57) ;  /* 0x0000000000207947 */ /* 0x000fea0003800000 */
.L_x_52:
[----:B------:R-:W-:-:S04]  /*3c00*/  LOP3.LUT R7, R7, 0x80000000, R17, 0x48, !PT ;  /* 0x8000000007077812 */ /* 0x000fc800078e4811 */
[----:B------:R-:W-:Y:S01]  /*3c10*/  LOP3.LUT R7, R7, 0x7f800000, RZ, 0xfc, !PT ;  /* 0x7f80000007077812 */ /* 0x000fe200078efcff */
[----:B------:R-:W-:Y:S06]  /*3c20*/  BRA `(.L_x_57) ;  /* 0x0000000000147947 */ /* 0x000fec0003800000 */
.L_x_51:
[----:B------:R-:W-:Y:S01]  /*3c30*/  LOP3.LUT R7, R7, 0x80000000, R17, 0x48, !PT ;  /* 0x8000000007077812 */ /* 0x000fe200078e4811 */
[----:B------:R-:W-:Y:S06]  /*3c40*/  BRA `(.L_x_57) ;  /* 0x00000000000c7947 */ /* 0x000fec0003800000 */
.L_x_50:
[----:B------:R-:W0:Y:S01]  /*3c50*/  MUFU.RSQ R7, -QNAN ;  /* 0xffc0000000077908 */ /* 0x000e220000001400 */
[----:B------:R-:W-:Y:S05]  /*3c60*/  BRA `(.L_x_57) ;  /* 0x0000000000047947 */ /* 0x000fea0003800000 */
.L_x_49:
[----:B------:R-:W-:-:S07]  /*3c70*/  FADD.FTZ R7, R10, R7 ;  /* 0x000000070a077221 */ /* 0x000fce0000010000 */
.L_x_57:
[----:B------:R-:W-:Y:S05]  /*3c80*/  BSYNC.RECONVERGENT B1 ;  /* 0x0000000000017941 */ /* 0x000fea0003800200 */
.L_x_47:
[----:B------:R-:W-:Y:S02]  /*3c90*/  HFMA2 R11, -RZ, RZ, 0, 0 ;  /* 0x00000000ff0b7431 */ /* 0x000fe400000001ff */
[----:B------:R-:W-:-:S04]  /*3ca0*/  IMAD.MOV.U32 R10, RZ, RZ, R8 ;  /* 0x000000ffff0a7224 */ /* 0x000fc800078e0008 */
[----:B0-----:R-:W-:Y:S05]  /*3cb0*/  RET.REL.NODEC R10 `(reverse_rsi_many_series_one_param_f32) ;  /* 0xffffffc00ad07950 */ /* 0x001fea0003c3ffff */
.L_x_58:
[----:B------:R-:W-:-:S00]  /*3cc0*/  BRA `(.L_x_58) ;  /* 0xfffffffc00fc7947 */ /* 0x000fc0000383ffff */
[----:B------:R-:W-:-:S00]  /*3cd0*/  NOP ;  /* 0x0000000000007918 */ /* 0x000fc00000000000 */
        /* <DEDUP_REMOVED lines=10> */
.L_x_188:


//--------------------- .text.reverse_rsi_batch_f32 --------------------------
	.section	.text.reverse_rsi_batch_f32,"ax",@progbits
	.align	128
        .global         reverse_rsi_batch_f32
        .type           reverse_rsi_batch_f32,@function
        .size           reverse_rsi_batch_f32,(.L_x_190 - reverse_rsi_batch_f32)
        .other          reverse_rsi_batch_f32,@"STO_CUDA_ENTRY STV_DEFAULT"
reverse_rsi_batch_f32:
.text.reverse_rsi_batch_f32:
[----:B------:R-:W-:Y:S01]  /*0000*/  LDC R1, c[0x0][0x37c] ;  /* 0x0000df00ff017b82 */ /* 0x000fe20000000800 */
[----:B------:R-:W0:Y:S01]  /*0010*/  S2R R21, SR_TID.X ;  /* 0x0000000000157919 */ /* 0x000e220000002100 */
[----:B------:R-:W0:Y:S01]  /*0020*/  LDCU UR11, c[0x0][0x360] ;  /* 0x00006c00ff0b77ac */ /* 0x000e220008000800 */
[----:B------:R-:W0:Y:S01]  /*0030*/  S2R R0, SR_CTAID.X ;  /* 0x0000000000007919 */ /* 0x000e220000002500 */
[----:B------:R-:W1:Y:S01]  /*0040*/  LDCU UR4, c[0x0][0x39c] ;  /* 0x00007380ff0477ac */ /* 0x000e620008000800 */
[----:B0-----:R-:W-:-:S05]  /*0050*/  IMAD R5, R0, UR11, R21 ;  /* 0x0000000b00057c24 */ /* 0x001fca000f8e0215 */
[----:B-1----:R-:W-:-:S13]  /*0060*/  ISETP.GE.AND P0, PT, R5, UR4, PT ;  /* 0x0000000405007c0c */ /* 0x002fda000bf06270 */
[----:B------:R-:W-:Y:S05]  /*0070*/  @P0 EXIT ;  /* 0x000000000000094d */ /* 0x000fea0003800000 */
[----:B------:R-:W0:Y:S01]  /*0080*/  LDC.64 R8, c[0x0][0x390] ;  /* 0x0000e400ff087b82 */ /* 0x000e220000000a00 */
[----:B------:R-:W1:Y:S01]  /*0090*/  LDCU.64 UR12, c[0x0][0x358] ;  /* 0x00006b00ff0c77ac */ /* 0x000e620008000a00 */
[----:B------:R-:W2:Y:S06]  /*00a0*/  LDCU.64 UR14, c[0x0][0x3a8] ;  /* 0x00007500ff0e77ac */ /* 0x000eac0008000a00 */
[----:B------:R-:W3:Y:S08]  /*00b0*/  LDC.64 R6, c[0x0][0x388] ;  /* 0x0000e200ff067b82 */ /* 0x000ef00000000a00 */
[----:B------:R-:W4:Y:S01]  /*00c0*/  LDC R3, c[0x0][0x398] ;  /* 0x0000e600ff037b82 */ /* 0x000f220000000800 */
[----:B0-----:R-:W-:-:S05]  /*00d0*/  IMAD.WIDE R8, R5, 0x4, R8 ;  /* 0x0000000405087825 */ /* 0x001fca00078e0208 */
[----:B-1----:R-:W5:Y:S01]  /*00e0*/  LDG.E.CONSTANT R2, desc[UR12][R8.64] ;  /* 0x0000000c08027981 */ /* 0x002f62000c1e9900 */
[----:B---3--:R-:W-:-:S06]  /*00f0*/  IMAD.WIDE R6, R5, 0x4, R6 ;  /* 0x0000000405067825 */ /* 0x008fcc00078e0206 */
[----:B------:R-:W3:Y:S01]  /*0100*/  LDG.E.CONSTANT R7, desc[UR12][R6.64] ;  /* 0x0000000c06077981 */ /* 0x000ee2000c1e9900 */
[----:B----4-:R-:W-:-:S04]  /*0110*/  IMAD R5, R5, R3, RZ ;  /* 0x0000000305057224 */ /* 0x010fc800078e02ff */
[----:B------:R-:W-:-:S03]  /*0120*/  IMAD.WIDE R4, R5, 0x4, RZ ;  /* 0x0000000405047825 */ /* 0x000fc600078e02ff */
[----:B--2---:R-:W-:-:S04]  /*0130*/  IADD3 R18, P2, PT, R4, UR14, RZ ;  /* 0x0000000e04127c10 */ /* 0x004fc8000ff5e0ff */
[----:B------:R-:W-:Y:S02]  /*0140*/  IADD3.X R19, PT, PT, R5, UR15, RZ, P2, !PT ;  /* 0x0000000f05137c10 */ /* 0x000fe400097fe4ff */
[----:B-----5:R-:W-:-:S04]  /*0150*/  FSETP.GEU.AND P0, PT, R2, 100, PT ;  /* 0x42c800000200780b */ /* 0x020fc80003f0e000 */
[----:B------:R-:W-:Y:S02]  /*0160*/  FSETP.GT.AND P0, PT, R2, RZ, !P0 ;  /* 0x000000ff0200720b */ /* 0x000fe40004704000 */
[----:B---3--:R-:W-:-:S13]  /*0170*/  ISETP.GE.AND P1, PT, R7, 0x1, PT ;  /* 0x000000010700780c */ /* 0x008fda0003f26270 */
[----:B------:R-:W-:Y:S05]  /*0180*/  @P0 BRA P1, `(.L_x_59) ;  /* 0x00000004003c0947 */ /* 0x000fea0000800000 */
[----:B------:R-:W-:-:S13]  /*0190*/  ISETP.GE.AND P0, PT, R3, 0x1, PT ;  /* 0x000000010300780c */ /* 0x000fda0003f06270 */
[----:B------:R-:W-:Y:S05]  /*01a0*/  @!P0 EXIT ;  /* 0x000000000000894d */ /* 0x000fea0003800000 */
[C---:B------:R-:W-:Y:S01]  /*01b0*/  ISETP.GE.U32.AND P1, PT, R3.reuse, 0x10, PT ;  /* 0x000000100300780c */ /* 0x040fe20003f26070 */
[----:B------:R-:W-:Y:S01]  /*01c0*/  IMAD.MOV.U32 R9, RZ, RZ, RZ ;  /* 0x000000ffff097224 */ /* 0x000fe200078e00ff */
[----:B------:R-:W-:-:S04]  /*01d0*/  LOP3.LUT R8, R3, 0xf, RZ, 0xc0, !PT ;  /* 0x0000000f03087812 */ /* 0x000fc800078ec0ff */
[----:B------:R-:W-:-:S07]  /*01e0*/  ISETP.NE.AND P0, PT, R8, RZ, PT ;  /* 0x000000ff0800720c */ /* 0x000fce0003f05270 */
[----:B------:R-:W-:Y:S06]  /*01f0*/  @!P1 BRA `(.L_x_60) ;  /* 0x0000000000709947 */ /* 0x000fec0003800000 */
[----:B------:R-:W-:Y:S01]  /*0200*/  IADD3 R2, P1, PT, R18, 0x20, RZ ;  /* 0x0000002012027810 */ /* 0x000fe20007f3e0ff */
[----:B------:R-:W-:Y:S01]  /*0210*/  IMAD.MOV.U32 R13, RZ, RZ, 0x7fffffff ;  /* 0x7fffffffff0d7424 */ /* 0x000fe200078e00ff */
[----:B------:R-:W-:-:S03]  /*0220*/  LOP3.LUT R9, R3, 0x7ffffff0, RZ, 0xc0, !PT ;  /* 0x7ffffff003097812 */ /* 0x000fc600078ec0ff */
[----:B------:R-:W-:Y:S02]  /*0230*/  IMAD.X R11, RZ, RZ, R19, P1 ;  /* 0x000000ffff0b7224 */ /* 0x000fe400008e0613 */
[----:B------:R-:W-:-:S07]  /*0240*/  IMAD.MOV R0, RZ, RZ, -R9 ;  /* 0x000000ffff007224 */ /* 0x000fce00078e0a09 */
.L_x_61:
[----:B0-----:R-:W-:Y:S02]  /*0250*/  IMAD.MOV.U32 R6, RZ, RZ, R2 ;  /* 0x000000ffff067224 */ /* 0x001fe400078e0002 */
[----:B------:R-:W-:Y:S02]  /*0260*/  IMAD.MOV.U32 R7, RZ, RZ, R11 ;  /* 0x000000ffff077224 */ /* 0x000fe400078e000b */
[----:B------:R-:W-:Y:S01]  /*0270*/  VIADD R0, R0, 0x10 ;  /* 0x0000001000007836 */ /* 0x000fe20000000000 */
[----:B------:R-:W-:Y:S02]  /*0280*/  IADD3 R2, P2, PT, R6, 0x40, RZ ;  /* 0x0000004006027810 */ /* 0x000fe40007f5e0ff */
[----:B------:R0:W-:Y:S02]  /*0290*/  STG.E desc[UR12][R6.64+-0x20], R13 ;  /* 0xffffe00d06007986 */ /* 0x0001e4000c10190c */
[----:B------:R-:W-:Y:S01]  /*02a0*/  ISETP.NE.AND P1, PT, R0, RZ, PT ;  /* 0x000000ff0000720c */ /* 0x000fe20003f25270 */
[----:B------:R-:W-:Y:S01]  /*02b0*/  IMAD.X R11, RZ, RZ, R7, P2 ;  /* 0x000000ffff0b7224 */ /* 0x000fe200010e0607 */
[----:B------:R0:W-:Y:S04]  /*02c0*/  STG.E desc[UR12][R6.64+-0x1c], R13 ;  /* 0xffffe40d06007986 */ /* 0x0001e8000c10190c */
        /* <DEDUP_REMOVED lines=13> */
[----:B------:R0:W-:Y:S01]  /*03a0*/  STG.E desc[UR12][R6.64+0x1c], R13 ;  /* 0x00001c0d06007986 */ /* 0x0001e2000c10190c */
[----:B------:R-:W-:Y:S05]  /*03b0*/  @P1 BRA `(.L_x_61) ;  /* 0xfffffffc00a41947 */ /* 0x000fea000383ffff */
.L_x_60:
[----:B------:R-:W-:Y:S05]  /*03c0*/  @!P0 EXIT ;  /* 0x000000000000894d */ /* 0x000fea0003800000 */
[----:B------:R-:W-:Y:S02]  /*03d0*/  ISETP.GE.U32.AND P0, PT, R8, 0x8, PT ;  /* 0x000000080800780c */ /* 0x000fe40003f06070 */
[----:B------:R-:W-:-:S04]  /*03e0*/  LOP3.LUT R0, R3, 0x7, RZ, 0xc0, !PT ;  /* 0x0000000703007812 */ /* 0x000fc800078ec0ff */
[----:B------:R-:W-:-:S07]  /*03f0*/  ISETP.NE.AND P1, PT, R0, RZ, PT ;  /* 0x000000ff0000720c */ /* 0x000fce0003f25270 */
[----:B------:R-:W-:Y:S06]  /*0400*/  @!P0 BRA `(.L_x_62) ;  /* 0x00000000002c8947 */ /* 0x000fec0003800000 */
[----:B------:R-:W-:Y:S02]  /*0410*/  IMAD.MOV.U32 R11, RZ, RZ, 0x7fffffff ;  /* 0x7fffffffff0b7424 */ /* 0x000fe400078e00ff */
[----:B0-----:R-:W-:-:S04]  /*0420*/  IMAD.WIDE.U32 R6, R9, 0x4, R18 ;  /* 0x0000000409067825 */ /* 0x001fc800078e0012 */
[----:B------:R-:W-:Y:S01]  /*0430*/  VIADD R9, R9, 0x8 ;  /* 0x0000000809097836 */ /* 0x000fe20000000000 */
[----:B------:R1:W-:Y:S04]  /*0440*/  STG.E desc[UR12][R6.64], R11 ;  /* 0x0000000b06007986 */ /* 0x0003e8000c10190c */
[----:B------:R1:W-:Y:S04]  /*0450*/  STG.E desc[UR12][R6.64+0x4], R11 ;  /* 0x0000040b06007986 */ /* 0x0003e8000c10190c */
[----:B------:R1:W-:Y:S04]  /*0460*/  STG.E desc[UR12][R6.64+0x8], R11 ;  /* 0x0000080b06007986 */ /* 0x0003e8000c10190c */
[----:B------:R1:W-:Y:S04]  /*0470*/  STG.E desc[UR12][R6.64+0xc], R11 ;  /* 0x00000c0b06007986 */ /* 0x0003e8000c10190c */
[----:B------:R1:W-:Y:S04]  /*0480*/  STG.E desc[UR12][R6.64+0x10], R11 ;  /* 0x0000100b06007986 */ /* 0x0003e8000c10190c */
[----:B------:R1:W-:Y:S04]  /*0490*/  STG.E desc[UR12][R6.64+0x14], R11 ;  /* 0x0000140b06007986 */ /* 0x0003e8000c10190c */
[----:B------:R1:W-:Y:S04]  /*04a0*/  STG.E desc[UR12][R6.64+0x18], R11 ;  /* 0x0000180b06007986 */ /* 0x0003e8000c10190c */
[----:B------:R1:W-:Y:S02]  /*04b0*/  STG.E desc[UR12][R6.64+0x1c], R11 ;  /* 0x00001c0b06007986 */ /* 0x0003e4000c10190c */
.L_x_62:
[----:B------:R-:W-:Y:S05]  /*04c0*/  @!P1 EXIT ;  /* 0x000000000000994d */ /* 0x000fea0003800000 */
[----:B------:R-:W-:Y:S02]  /*04d0*/  ISETP.GE.U32.AND P0, PT, R0, 0x4, PT ;  /* 0x000000040000780c */ /* 0x000fe40003f06070 */
[----:B------:R-:W-:-:S04]  /*04e0*/  LOP3.LUT R3, R3, 0x3, RZ, 0xc0, !PT ;  /* 0x0000000303037812 */ /* 0x000fc800078ec0ff */
[----:B------:R-:W-:-:S07]  /*04f0*/  ISETP.NE.AND P1, PT, R3, RZ, PT ;  /* 0x000000ff0300720c */ /* 0x000fce0003f25270 */
[----:B------:R-:W-:Y:S06]  /*0500*/  @!P0 BRA `(.L_x_63) ;  /* 0x00000000001c8947 */ /* 0x000fec0003800000 */
[----:B------:R-:W-:-:S04]  /*0510*/  IMAD.WIDE.U32 R18, R9, 0x4, R18 ;  /* 0x0000000409127825 */ /* 0x000fc800078e0012 */
[----:B01----:R-:W-:Y:S02]  /*0520*/  IMAD.MOV.U32 R7, RZ, RZ, 0x7fffffff ;  /* 0x7fffffffff077424 */ /* 0x003fe400078e00ff */
[----:B------:R-:W-:-:S03]  /*0530*/  VIADD R9, R9, 0x4 ;  /* 0x0000000409097836 */ /* 0x000fc60000000000 */
[----:B------:R2:W-:Y:S04]  /*0540*/  STG.E desc[UR12][R18.64], R7 ;  /* 0x0000000712007986 */ /* 0x0005e8000c10190c */
[----:B------:R2:W-:Y:S04]  /*0550*/  STG.E desc[UR12][R18.64+0x4], R7 ;  /* 0x0000040712007986 */ /* 0x0005e8000c10190c */
[----:B------:R2:W-:Y:S04]  /*0560*/  STG.E desc[UR12][R18.64+0x8], R7 ;  /* 0x0000080712007986 */ /* 0x0005e8000c10190c */
[----:B------:R2:W-:Y:S02]  /*0570*/  STG.E desc[UR12][R18.64+0xc], R7 ;  /* 0x00000c0712007986 */ /* 0x0005e4000c10190c */
.L_x_63:
[----:B------:R-:W-:Y:S05]  /*0580*/  @!P1 EXIT ;  /* 0x000000000000994d */ /* 0x000fea0003800000 */
[----:B------:R-:W-:-:S04]  /*0590*/  IMAD.WIDE.U32 R4, R9, 0x4, R4 ;  /* 0x0000000409047825 */ /* 0x000fc800078e0004 */
[----:B------:R-:W-:Y:S01]  /*05a0*/  IMAD.MOV R3, RZ, RZ, -R3 ;  /* 0x000000ffff037224 */ /* 0x000fe200078e0a03 */
[----:B------:R-:W-:Y:S01]  /*05b0*/  IADD3 R4, P0, PT, R4, UR14, RZ ;  /* 0x0000000e04047c10 */ /* 0x000fe2000ff1e0ff */
[----:B012---:R-:W-:-:S03]  /*05c0*/  IMAD.MOV.U32 R7, RZ, RZ, 0x7fffffff ;  /* 0x7fffffffff077424 */ /* 0x007fc600078e00ff */
[----:B------:R-:W-:-:S09]  /*05d0*/  IADD3.X R5, PT, PT, R5, UR15, RZ, P0, !PT ;  /* 0x0000000f05057c10 */ /* 0x000fd200087fe4ff */
.L_x_64:
[----:B------:R-:W-:Y:S02]  /*05e0*/  VIADD R0, R3, 0x1 ;  /* 0x0000000103007836 */ /* 0x000fe40000000000 */
[----:B------:R-:W-:Y:S01]  /*05f0*/  IMAD.MOV.U32 R2, RZ, RZ, R4 ;  /* 0x000000ffff027224 */ /* 0x000fe200078e0004 */
[----:B------:R-:W-:Y:S01]  /*0600*/  IADD3 R4, P1, PT, R4, 0x4, RZ ;  /* 0x0000000404047810 */ /* 0x000fe20007f3e0ff */
[----:B------:R-:W-:Y:S01]  /*0610*/  IMAD.MOV.U32 R3, RZ, RZ, R5 ;  /* 0x000000ffff037224 */ /* 0x000fe200078e0005 */
[----:B------:R-:W-:-:S03]  /*0620*/  ISETP.NE.AND P0, PT, R0, RZ, PT ;  /* 0x000000ff0000720c */ /* 0x000fc60003f05270 */
[----:B------:R-:W-:Y:S01]  /*0630*/  IMAD.X R5, RZ, RZ, R5, P1 ;  /* 0x000000ffff057224 */ /* 0x000fe200008e0605 */
[----:B------:R0:W-:Y:S09]  /*0640*/  STG.E desc[UR12][R2.64], R7 ;  /* 0x0000000702007986 */ /* 0x0001f2000c10190c */
[----:B------:R-:W-:Y:S05]  /*0650*/  @!P0 EXIT ;  /* 0x000000000000894d */ /* 0x000fea0003800000 */
[----:B0-----:R-:W-:Y:S01]  /*0660*/  IMAD.MOV.U32 R3, RZ, RZ, R0 ;  /* 0x000000ffff037224 */ /* 0x001fe200078e0000 */
[----:B------:R-:W-:Y:S06]  /*0670*/  BRA `(.L_x_64) ;  /* 0xfffffffc00d87947 */ /* 0x000fec000383ffff */
.L_x_59:
[----:B------:R-:W0:Y:S02]  /*0680*/  LDC R0, c[0x0][0x3a0] ;  /* 0x0000e800ff007b82 */ /* 0x000e240000000800 */
[----:B0-----:R-:W-:Y:S02]  /*0690*/  ISETP.GT.AND P0, PT, R3, R0, PT ;  /* 0x000000000300720c */ /* 0x001fe40003f04270 */
[----:B------:R-:W-:-:S13]  /*06a0*/  ISETP.GT.AND P1, PT, R0, -0x1, PT ;  /* 0xffffffff0000780c */ /* 0x000fda0003f24270 */
        /* <DEDUP_REMOVED lines=13> */
.L_x_67:
        /* <DEDUP_REMOVED lines=23> */
.L_x_66:
        /* <DEDUP_REMOVED lines=16> */
.L_x_68:
[----:B------:R-:W-:Y:S05]  /*09f0*/  @!P1 EXIT ;  /* 0x000000000000994d */ /* 0x000fea0003800000 */
[----:B------:R-:W-:Y:S02]  /*0a00*/  ISETP.GE.U32.AND P0, PT, R2, 0x4, PT ;  /* 0x000000040200780c */ /* 0x000fe40003f06070 */
[----:B------:R-:W-:-:S04]  /*0a10*/  LOP3.LUT R0, R3, 0x3, RZ, 0xc0, !PT ;  /* 0x0000000303007812 */ /* 0x000fc800078ec0ff */
[----:B------:R-:W-:-:S07]  /*0a20*/  ISETP.NE.AND P1, PT, R0, RZ, PT ;  /* 0x000000ff0000720c */ /* 0x000fce0003f25270 */
[----:B------:R-:W-:Y:S06]  /*0a30*/  @!P0 BRA `(.L_x_69) ;  /* 0x00000000001c8947 */ /* 0x000fec0003800000 */
[----:B------:R-:W-:-:S04]  /*0a40*/  IMAD.WIDE.U32 R18, R9, 0x4, R18 ;  /* 0x0000000409127825 */ /* 0x000fc800078e0012 */
[----:B------:R-:W-:Y:S02]  /*0a50*/  IMAD.MOV.U32 R3, RZ, RZ, 0x7fffffff ;  /* 0x7fffffffff037424 */ /* 0x000fe400078e00ff */
[----:B------:R-:W-:-:S03]  /*0a60*/  VIADD R9, R9, 0x4 ;  /* 0x0000000409097836 */ /* 0x000fc60000000000 */
[----:B------:R2:W-:Y:S04]  /*0a70*/  STG.E desc[UR12][R18.64], R3 ;  /* 0x0000000312007986 */ /* 0x0005e8000c10190c */
[----:B------:R2:W-:Y:S04]  /*0a80*/  STG.E desc[UR12][R18.64+0x4], R3 ;  /* 0x0000040312007986 */ /* 0x0005e8000c10190c */
[----:B------:R2:W-:Y:S04]  /*0a90*/  STG.E desc[UR12][R18.64+0x8], R3 ;  /* 0x0000080312007986 */ /* 0x0005e8000c10190c */
[----:B------:R2:W-:Y:S02]  /*0aa0*/  STG.E desc[UR12][R18.64+0xc], R3 ;  /* 0x00000c0312007986 */ /* 0x0005e4000c10190c */
.L_x_69:
[----:B------:R-:W-:Y:S05]  /*0ab0*/  @!P1 EXIT ;  /* 0x000000000000994d */ /* 0x000fea0003800000 */
[----:B------:R-:W-:-:S04]  /*0ac0*/  IMAD.WIDE.U32 R4, R9, 0x4, R4 ;  /* 0x0000000409047825 */ /* 0x000fc800078e0004 */
[----:B------:R-:W-:Y:S01]  /*0ad0*/  IMAD.MOV R0, RZ, RZ, -R0 ;  /* 0x000000ffff007224 */ /* 0x000fe200078e0a00 */
[----:B------:R-:W-:Y:S01]  /*0ae0*/  IADD3 R4, P0, PT, R4, UR14, RZ ;  /* 0x0000000e04047c10 */ /* 0x000fe2000ff1e0ff */
[----:B01----:R-:W-:-:S03]  /*0af0*/  IMAD.MOV.U32 R7, RZ, RZ, 0x7fffffff ;  /* 0x7fffffffff077424 */ /* 0x003fc600078e00ff */
[----:B------:R-:W-:-:S09]  /*0b00*/  IADD3.X R5, PT, PT, R5, UR15, RZ, P0, !PT ;  /* 0x0000000f05057c10 */ /* 0x000fd200087fe4ff */
.L_x_70:
[----:B------:R-:W-:Y:S02]  /*0b10*/  VIADD R0, R0, 0x1 ;  /* 0x0000000100007836 */ /* 0x000fe40000000000 */
[----:B0-----:R-:W-:Y:S01]  /*0b20*/  IMAD.MOV.U32 R2, RZ, RZ, R4 ;  /* 0x000000ffff027224 */ /* 0x001fe200078e0004 */
[----:B------:R-:W-:Y:S01]  /*0b30*/  IADD3 R4, P1, PT, R4, 0x4, RZ ;  /* 0x0000000404047810 */ /* 0x000fe20007f3e0ff */
[----:B--2---:R-:W-:Y:S01]  /*0b40*/  IMAD.MOV.U32 R3, RZ, RZ, R5 ;  /* 0x000000ffff037224 */ /* 0x004fe200078e0005 */
[----:B------:R-:W-:-:S03]  /*0b50*/  ISETP.NE.AND P0, PT, R0, RZ, PT ;  /* 0x000000ff0000720c */ /* 0x000fc60003f05270 */
[----:B------:R-:W-:Y:S01]  /*0b60*/  IMAD.X R5, RZ, RZ, R5, P1 ;  /* 0x000000ffff057224 */ /* 0x000fe200008e0605 */
[----:B------:R0:W-:Y:S09]  /*0b70*/  STG.E desc[UR12][R2.64], R7 ;  /* 0x0000000702007986 */ /* 0x0001f2000c10190c */
[----:B------:R-:W-:Y:S05]  /*0b80*/  @!P0 EXIT ;  /* 0x000000000000894d */ /* 0x000fea0003800000 */
[----:B------:R-:W-:Y:S05]  /*0b90*/  BRA `(.L_x_70) ;  /* 0xfffffffc00dc7947 */ /* 0x000fea000383ffff */
.L_x_65:
[----:B------:R-:W-:Y:S02]  /*0ba0*/  IMAD.IADD R0, R3, 0x1, -R0 ;  /* 0x0000000103007824 */ /* 0x000fe400078e0a00 */
[----:B------:R-:W-:-:S05]  /*0bb0*/  IMAD.SHL.U32 R13, R7, 0x2, RZ ;  /* 0x00000002070d7824 */ /* 0x000fca00078e00ff */
[----:B------:R-:W-:Y:S01]  /*0bc0*/  ISETP.GE.AND P0, PT, R0, R13, PT ;  /* 0x0000000d0000720c */ /* 0x000fe20003f06270 */
[----:B------:R-:W-:-:S12]  /*0bd0*/  VIADD R0, R13, 0xffffffff ;  /* 0xffffffff0d007836 */ /* 0x000fd80000000000 */
[----:B------:R-:W-:Y:S05]  /*0be0*/  @P0 BRA `(.L_x_71) ;  /* 0x0000000400380947 */ /* 0x000fea0003800000 */
        /* <DEDUP_REMOVED lines=12> */
.L_x_73:
        /* <DEDUP_REMOVED lines=23> */
.L_x_72:
        /* <DEDUP_REMOVED lines=16> */
.L_x_74:
        /* <DEDUP_REMOVED lines=12> */
.L_x_75:
[----:B------:R-:W-:Y:S05]  /*0fe0*/  @!P1 EXIT ;  /* 0x000000000000994d */ /* 0x000fea0003800000 */
[----:B------:R-:W-:-:S04]  /*0ff0*/  IMAD.WIDE.U32 R4, R9, 0x4, R4 ;  /* 0x0000000409047825 */ /* 0x000fc800078e0004 */
[----:B------:R-:W-:Y:S01]  /*1000*/  IMAD.MOV R0, RZ, RZ, -R0 ;  /* 0x000000ffff007224 */ /* 0x000fe200078e0a00 */
[----:B------:R-:W-:Y:S01]  /*1010*/  IADD3 R4, P0, PT, R4, UR14, RZ ;  /* 0x0000000e04047c10 */ /* 0x000fe2000ff1e0ff */
[----:B01----:R-:W-:-:S03]  /*1020*/  IMAD.MOV.U32 R7, RZ, RZ, 0x7fffffff ;  /* 0x7fffffffff077424 */ /* 0x003fc600078e00ff */
[----:B------:R-:W-:-:S09]  /*1030*/  IADD3.X R5, PT, PT, R5, UR15, RZ, P0, !PT ;  /* 0x0000000f05057c10 */ /* 0x000fd200087fe4ff */
.L_x_76:
[----:B------:R-:W-:Y:S01]  /*1040*/  IMAD.MOV.U32 R2, RZ, RZ, R4 ;  /* 0x000000ffff027224 */ /* 0x000fe200078e0004 */
[----:B------:R-:W-:Y:S01]  /*1050*/  IADD3 R4, P1, PT, R4, 0x4, RZ ;  /* 0x0000000404047810 */ /* 0x000fe20007f3e0ff */
[--C-:B--2---:R-:W-:Y:S02]  /*1060*/  IMAD.MOV.U32 R3, RZ, RZ, R5.reuse ;  /* 0x000000ffff037224 */ /* 0x104fe400078e0005 */
[----:B------:R-:W-:Y:S02]  /*1070*/  VIADD R0, R0, 0x1 ;  /* 0x0000000100007836 */ /* 0x000fe40000000000 */
[----:B------:R-:W-:Y:S01]  /*1080*/  IMAD.X R5, RZ, RZ, R5, P1 ;  /* 0x000000ffff057224 */ /* 0x000fe200008e0605 */
[----:B------:R0:W-:Y:S02]  /*1090*/  STG.E desc[UR12][R2.64], R7 ;  /* 0x0000000702007986 */ /* 0x0001e4000c10190c */
[----:B------:R-:W-:-:S13]  /*10a0*/  ISETP.NE.AND P0, PT, R0, RZ, PT ;  /* 0x000000ff0000720c */ /* 0x000fda0003f05270 */
[----:B0-----:R-:W-:Y:S05]  /*10b0*/  @P0 BRA `(.L_x_76) ;  /* 0xfffffffc00e00947 */ /* 0x001fea000383ffff */
[----:B------:R-:W-:Y:S05]  /*10c0*/  EXIT ;  /* 0x000000000000794d */ /* 0x000fea0003800000 */
.L_x_71:
[----:B------:R-:W-:Y:S01]  /*10d0*/  I2FP.F32.U32 R3, R7 ;  /* 0x0000000700037245 */ /* 0x000fe20000201000 */
[----:B------:R-:W-:Y:S04]  /*10e0*/  BSSY.RECONVERGENT B0, `(.L_x_77) ;  /* 0x000000c000007945 */ /* 0x000fe80003800200 */
[----:B------:R-:W-:-:S05]  /*10f0*/  VIADD R4, R3, 0x1800000 ;  /* 0x0180000003047836 */ /* 0x000fca0000000000 */
[----:B------:R-:W-:-:S04]  /*1100*/  LOP3.LUT R4, R4, 0x7f800000, RZ, 0xc0, !PT ;  /* 0x7f80000004047812 */ /* 0x000fc800078ec0ff */
[----:B------:R-:W-:-:S13]  /*1110*/  ISETP.GT.U32.AND P0, PT, R4, 0x1ffffff, PT ;  /* 0x01ffffff0400780c */ /* 0x000fda0003f04070 */
[----:B------:R-:W-:Y:S05]  /*1120*/  @P0 BRA `(.L_x_78) ;  /* 0x00000000000c0947 */ /* 0x000fea0003800000 */
[----:B------:R-:W-:-:S07]  /*1130*/  MOV R6, 0x1150 ;  /* 0x0000115000067802 */ /* 0x000fce0000000f00 */
[----:B------:R-:W-:Y:S05]  /*1140*/  CALL.REL.NOINC `($__internal_2_$__cuda_sm20_rcp_rn_f32_slowpath) ;  /* 0x0000003800887944 */ /* 0x000fea0003c00000 */
[----:B------:R-:W-:Y:S05]  /*1150*/  BRA `(.L_x_79) ;  /* 0x0000000000107947 */ /* 0x000fea0003800000 */
.L_x_78:
[----:B------:R-:W0:Y:S02]  /*1160*/  MUFU.RCP R22, R3 ;  /* 0x0000000300167308 */ /* 0x000e240000001000 */
[----:B0-----:R-:W-:-:S04]  /*1170*/  FFMA R4, R3, R22, -1 ;  /* 0xbf80000003047423 */ /* 0x001fc80000000016 */
[----:B------:R-:W-:-:S04]  /*1180*/  FADD.FTZ R5, -R4, -RZ ;  /* 0x800000ff04057221 */ /* 0x000fc80000010100 */
[----:B------:R-:W-:-:S07]  /*1190*/  FFMA R22, R22, R5, R22 ;  /* 0x0000000516167223 */ /* 0x000fce0000000016 */
.L_x_79:
[----:B------:R-:W-:Y:S05]  /*11a0*/  BSYNC.RECONVERGENT B0 ;  /* 0x0000000000007941 */ /* 0x000fea0003800200 */
.L_x_77:
[----:B------:R-:W-:Y:S01]  /*11b0*/  FADD R9, -R2, 100 ;  /* 0x42c8000002097421 */ /* 0x000fe20000000100 */
[----:B------:R-:W-:Y:S03]  /*11c0*/  BSSY.RECONVERGENT B2, `(.L_x_80) ;  /* 0x000000e000027945 */ /* 0x000fe60003800200 */
        /* <DEDUP_REMOVED lines=8> */
[----:B------:R-:W-:Y:S01]  /*1250*/  IMAD.MOV.U32 R3, RZ, RZ, R2 ;  /* 0x000000ffff037224 */ /* 0x000fe200078e0002 */
[----:B------:R-:W-:Y:S01]  /*1260*/  MOV R26, 0x1290 ;  /* 0x00001290001a7802 */ /* 0x000fe20000000f00 */
[----:B------:R-:W-:-:S07]  /*1270*/  IMAD.MOV.U32 R4, RZ, RZ, R9 ;  /* 0x000000ffff047224 */ /* 0x000fce00078e0009 */
[----:B------:R-:W-:Y:S05]  /*1280*/  CALL.REL.NOINC `($__internal_3_$__cuda_sm3x_div_rn_noftz_f32_slowpath) ;  /* 0x0000003c00107944 */ /* 0x000fea0003c00000 */
[----:B------:R-:W-:-:S07]  /*1290*/  IMAD.MOV.U32 R5, RZ, RZ, R3 ;  /* 0x000000ffff057224 */ /* 0x000fce00078e0003 */
.L_x_81:
[----:B------:R-:W-:Y:S05]  /*12a0*/  BSYNC.RECONVERGENT B2 ;  /* 0x0000000000027941 */ /* 0x000fea0003800200 */
.L_x_80:
        /* <DEDUP_REMOVED lines=14> */
.L_x_83:
[----:B------:R-:W-:Y:S05]  /*1390*/  BSYNC.RECONVERGENT B2 ;  /* 0x0000000000027941 */ /* 0x000fea0003800200 */
.L_x_82:
[----:B------:R-:W0:Y:S01]  /*13a0*/  S2R R2, SR_TID.Y ;  /* 0x0000000000027919 */ /* 0x000e220000002200 */
[----:B------:R-:W0:Y:S01]  /*13b0*/  LDC R3, c[0x0][0x364] ;  /* 0x0000d900ff037b82 */ /* 0x000e220000000800 */
[----:B------:R-:W-:Y:S01]  /*13c0*/  ISETP.NE.AND P1, PT, R21, RZ, PT ;  /* 0x000000ff1500720c */ /* 0x000fe20003f25270 */
[----:B------:R-:W-:Y:S01]  /*13d0*/  IMAD.MOV.U32 R8, RZ, RZ, RZ ;  /* 0x000000ffff087224 */ /* 0x000fe200078e00ff */
[----:B------:R-:W0:Y:S11]  /*13e0*/  S2R R4, SR_TID.Z ;  /* 0x0000000000047919 */ /* 0x000e360000002300 */
[----:B------:R-:W1:Y:S01]  /*13f0*/  @!P1 S2R R9, SR_CgaCtaId ;  /* 0x0000000000099919 */ /* 0x000e620000008800 */
[----:B0-----:R-:W-:-:S04]  /*1400*/  IMAD R2, R3, R4, R2 ;  /* 0x0000000403027224 */ /* 0x001fc800078e0202 */
[----:B------:R-:W-:-:S05]  /*1410*/  IMAD R2, R2, UR11, RZ ;  /* 0x0000000b02027c24 */ /* 0x000fca000f8e02ff */
[----:B------:R-:W-:Y:S02]  /*1420*/  LOP3.LUT P0, R17, R2, RZ, R21, 0xfa, !PT ;  /* 0x000000ff02117212 */ /* 0x000fe4000780fa15 */
[----:B------:R-:W-:-:S04]  /*1430*/  @!P1 MOV R2, 0x400 ;  /* 0x0000040000029802 */ /* 0x000fc80000000f00 */
[----:B-1----:R-:W-:-:S07]  /*1440*/  @!P1 LEA R4, R9, R2, 0x18 ;  /* 0x0000000209049211 */ /* 0x002fce00078ec0ff */
[----:B------:R-:W-:Y:S05]  /*1450*/  @P0 BRA `(.L_x_84) ;  /* 0x0000000000580947 */ /* 0x000fea0003800000 */
[----:B------:R-:W0:Y:S01]  /*1460*/  LDC R9, c[0x0][0x368] ;  /* 0x0000da00ff097b82 */ /* 0x000e220000000800 */
[----:B------:R-:W-:Y:S01]  /*1470*/  IMAD R2, R3, UR11, RZ ;  /* 0x0000000b03027c24 */ /* 0x000fe2000f8e02ff */
[----:B------:R-:W-:-:S06]  /*1480*/  UMOV UR4, 0x400 ;  /* 0x0000040000047882 */ /* 0x000fcc0000000000 */
[----:B------:R-:W1:Y:S08]  /*1490*/  S2UR UR8, SR_CgaCtaId ;  /* 0x00000000000879c3 */ /* 0x000e700000008800 */
[----:B------:R-:W2:Y:S01]  /*14a0*/  S2UR UR9, SR_SWINHI ;  /* 0x00000000000979c3 */ /* 0x000ea20000002f00 */
[----:B0-----:R-:W-:-:S05]  /*14b0*/  IMAD R9, R2, R9, RZ ;  /* 0x0000000902097224 */ /* 0x001fca00078e02ff */
[----:B------:R-:W-:Y:S01]  /*14c0*/  R2UR UR6, R9 ;  /* 0x00000000090672ca */ /* 0x000fe200000e0000 */
[----:B-1----:R-:W-:-:S07]  /*14d0*/  ULEA UR8, UR8, UR4, 0x18 ;  /* 0x0000000408087291 */ /* 0x002fce000f8ec0ff */
[----:B------:R-:W-:Y:S01]  /*14e0*/  UMOV UR4, UR8 ;  /* 0x0000000800047c82 */ /* 0x000fe20008000000 */
[----:B--2---:R-:W-:-:S04]  /*14f0*/  UMOV UR5, UR9 ;  /* 0x0000000900057c82 */ /* 0x004fc80008000000 */
[----:B------:R-:W-:-:S04]  /*1500*/  UIADD3 UR6, UPT, UPT, -UR6, 0x100000, URZ ;  /* 0x0010000006067890 */ /* 0x000fc8000fffe1ff */
[----:B------:R-:W-:Y:S02]  /*1510*/  USHF.L.U32 UR7, UR6, 0xb, URZ ;  /* 0x0000000b06077899 */ /* 0x000fe400080006ff */
[----:B------:R-:W-:Y:S01]  /*1520*/  USHF.L.U32 UR6, UR6, 0x1, URZ ;  /* 0x0000000106067899 */ /* 0x000fe200080006ff */
[----:B------:R-:W-:Y:S02]  /*1530*/  IMAD.U32 R2, RZ, RZ, UR4 ;  /* 0x00000004ff027e24 */ /* 0x000fe4000f8e00ff */
[----:B------:R-:W-:Y:S01]  /*1540*/  IMAD.U32 R3, RZ, RZ, UR5 ;  /* 0x00000005ff037e24 */ /* 0x000fe2000f8e00ff */
[----:B------:R-:W0:Y:S08]  /*1550*/  FENCE.VIEW.ASYNC.S ;  /* 0x00000000000073c6 */ /* 0x000e300000000000 */
[----:B0-----:R0:W1:Y:S01]  /*1560*/  SYNCS.EXCH.64 URZ, [UR8+0x8], UR6 ;  /* 0x0000080608ff75b2 */ /* 0x0010620008000100 */
[----:B------:R0:W1:Y:S01]  /*1570*/  SYNCS.EXCH.64 URZ, [UR8], UR6 ;  /* 0x0000000608ff75b2 */ /* 0x0000620008000100 */
[----:B------:R0:W1:Y:S01]  /*1580*/  SYNCS.EXCH.64 URZ, [UR8+0x18], UR6 ;  /* 0x0000180608ff75b2 */ /* 0x0000620008000100 */
[----:B------:R0:W1:Y:S02]  /*1590*/  SYNCS.EXCH.64 URZ, [UR8+0x10], UR6 ;  /* 0x0000100608ff75b2 */ /* 0x0000640008000100 */
[----:B-1----:R0:W-:Y:S01]  /*15a0*/  ST.E.STRONG.SM desc[UR12][R2.64+0x20], R9 ;  /* 0x0000200902007985 */ /* 0x0021e2000c10b90c */
[----:B------:R-:W-:Y:S01]  /*15b0*/  NOP ;  /* 0x0000000000007918 */ /* 0x000fe20000000000 */
.L_x_84:
[----:B------:R-:W-:Y:S05]  /*15c0*/  WARPSYNC.ALL ;  /* 0x0000000000007948 */ /* 0x000fea0003800000 */
[----:B------:R-:W1:Y:S01]  /*15d0*/  LDCU UR5, c[0x0][0x398] ;  /* 0x00007300ff0577ac */ /* 0x000e620008000800 */
[----:B0-----:R-:W-:Y:S01]  /*15e0*/  @!P1 IMAD.MOV.U32 R9, RZ, RZ, 0x1 ;  /* 0x00000001ff099424 */ /* 0x001fe200078e00ff */
[----:B------:R-:W-:Y:S01]  /*15f0*/  BAR.SYNC.DEFER_BLOCKING 0x0 ;  /* 0x0000000000007b1d */ /* 0x000fe20000010000 */
[----:B------:R-:W-:Y:S01]  /*1600*/  IMAD.IADD R16, R0, 0x1, -R7 ;  /* 0x0000000100107824 */ /* 0x000fe200078e0a07 */
[----:B------:R-:W-:-:S04]  /*1610*/  PRMT R15, RZ, 0x7610, R15 ;  /* 0x00007610ff0f7816 */ /* 0x000fc8000000000f */
[----:B------:R0:W-:Y:S01]  /*1620*/  @!P1 STS.64 [R4+0x28], R8 ;  /* 0x0000280804009388 */ /* 0x0001e20000000a00 */
[----:B------:R-:W-:Y:S01]  /*1630*/  I2FP.F32.U32 R16, R16 ;  /* 0x0000001000107245 */ /* 0x000fe20000201000 */
[----:B-1----:R-:W-:-:S04]  /*1640*/  UISETP.GE.AND UP0, UPT, UR5, 0x1, UPT ;  /* 0x000000010500788c */ /* 0x002fc8000bf06270 */
[----:B------:R-:W-:Y:S01]  /*1650*/  FMUL R14, R16, R5 ;  /* 0x00000005100e7220 */ /* 0x000fe20000400000 */
[----:B------:R-:W-:Y:S06]  /*1660*/  BAR.SYNC.DEFER_BLOCKING 0x0 ;  /* 0x0000000000007b1d */ /* 0x000fec0000010000 */
[----:B0-----:R-:W-:Y:S05]  /*1670*/  BRA.U !UP0, `(.L_x_85) ;  /* 0x0000000908107547 */ /* 0x001fea000b800000 */
[----:B------:R-:W-:-:S04]  /*1680*/  UISETP.LT.U32.AND UP0, UPT, UR5, 0x100, UPT ;  /* 0x000001000500788c */ /* 0x000fc8000bf01070 */
[----:B------:R-:W-:Y:S01]  /*1690*/  USEL UR5, UR5, 0x100, UP0 ;  /* 0x0000010005057887 */ /* 0x000fe20008000000 */
[----:B------:R-:W-:Y:S01]  /*16a0*/  CS2R R2, SR_GLOBALTIMERLO ;  /* 0x0000000000027805 */ /* 0x000fe20000015200 */
[----:B------:R-:W0:Y:S01]  /*16b0*/  S2UR UR6, SR_CgaCtaId ;  /* 0x00000000000679c3 */ /* 0x000e220000008800 */
[----:B------:R-:W-:Y:S01]  /*16c0*/  UMOV UR4, 0x400 ;  /* 0x0000040000047882 */ /* 0x000fe20000000000 */
[----:B------:R-:W-:-:S05]  /*16d0*/  IMAD.MOV.U32 R4, RZ, RZ, 0x1 ;  /* 0x00000001ff047424 */ /* 0x000fca00078e00ff */
[----:B------:R-:W-:Y:S01]  /*16e0*/  SHF.L.U32 R4, R4, 0x1f, RZ ;  /* 0x0000001f04047819 */ /* 0x000fe200000006ff */
[----:B0-----:R-:W-:-:S09]  /*16f0*/  ULEA UR6, UR6, UR4, 0x18 ;  /* 0x0000000406067291 */ /* 0x001fd2000f8ec0ff */
[----:B------:R-:W0:Y:S02]  /*1700*/  SYNCS.PHASECHK.TRANS64.TRYWAIT P0, [UR6+0x8], R4 ;  /* 0x00000804ff0075a7 */ /* 0x000e240008001106 */
[----:B0-----:R-:W-:Y:S05]  /*1710*/  @P0 BRA `(.L_x_86) ;  /* 0x0000000000640947 */ /* 0x001fea0003800000 */
[----:B------:R-:W-:Y:S01]  /*1720*/  IMAD.MOV.U32 R6, RZ, RZ, 0x1 ;  /* 0x00000001ff067424 */ /* 0x000fe200078e00ff */
[----:B------:R-:W-:-:S04]  /*1730*/  UMOV UR4, URZ ;  /* 0x000000ff00047c82 */ /* 0x000fc80008000000 */
[----:B------:R-:W-:-:S07]  /*1740*/  SHF.L.U32 R6, R6, 0x1f, RZ ;  /* 0x0000001f06067819 */ /* 0x000fce00000006ff */
.L_x_89:
[----:B------:R-:W-:-:S11]  /*1750*/  UISETP.GT.AND UP0, UPT, UR4, 0xf, UPT ;  /* 0x0000000f0400788c */ /* 0x000fd6000bf04270 */
[----:B------:R-:W-:Y:S01]  /*1760*/  @!UP0 UIADD3 UR4, UPT, UPT, UR4, 0x1, URZ ;  /* 0x0000000104048890 */ /* 0x000fe2000fffe0ff */
[----:B------:R-:W-:Y:S11]  /*1770*/  BRA.U !UP0, `(.L_x_87) ;  /* 0x0000000108447547 */ /* 0x000ff6000b800000 */
[----:B------:R-:W-:-:S06]  /*1780*/  CS2R R4, SR_GLOBALTIMERLO ;  /* 0x0000000000047805 */ /* 0x000fcc0000015200 */
[----:B------:R-:W-:-:S05]  /*1790*/  IADD3 R7, P0, PT, -R2, R4, RZ ;  /* 0x0000000402077210 */ /* 0x000fca0007f1e1ff */
[----:B------:R-:W-:Y:S01]  /*17a0*/  IMAD.X R5, R5, 0x1, ~R3, P0 ;  /* 0x0000000105057824 */ /* 0x000fe200000e0e03 */
[----:B------:R-:W-:-:S04]  /*17b0*/  ISETP.GE.U32.AND P0, PT, R7, 0x3d0900, PT ;  /* 0x003d09000700780c */ /* 0x000fc80003f06070 */
[----:B------:R-:W-:-:S13]  /*17c0*/  ISETP.GE.AND.EX P0, PT, R5, RZ, PT, P0 ;  /* 0x000000ff0500720c */ /* 0x000fda0003f06300 */
[----:B------:R-:W-:Y:S05]  /*17d0*/  @!P0 BRA `(.L_x_88) ;  /* 0x0000000000088947 */ /* 0x000fea0003800000 */
[----:B------:R-:W-:Y:S05]  /*17e0*/  NANOSLEEP 0xf4240 ;  /* 0x000f42400000795d */ /* 0x000fea0003800000 */
[----:B------:R-:W-:Y:S05]  /*17f0*/  BRA `(.L_x_87) ;  /* 0x0000000000247947 */ /* 0x000fea0003800000 */
.L_x_88:
[----:B------:R-:W-:-:S04]  /*1800*/  ISETP.GE.U32.AND P0, PT, R7, 0x9c40, PT ;  /* 0x00009c400700780c */ /* 0x000fc80003f06070 */
[----:B------:R-:W-:-:S13]  /*1810*/  ISETP.GE.AND.EX P0, PT, R5, RZ, PT, P0 ;  /* 0x000000ff0500720c */ /* 0x000fda0003f06300 */
[----:B------:R-:W-:Y:S05]  /*1820*/  @!P0 BRA `(.L_x_87) ;  /* 0x0000000000188947 */ /* 0x000fea0003800000 */
[----:B------:R-:W-:-:S04]  /*1830*/  SHF.R.S32.HI R4, RZ, 0x1f, R5 ;  /* 0x0000001fff047819 */ /* 0x000fc80000011405 */
[----:B------:R-:W-:-:S05]  /*1840*/  LEA.HI R4, P0, R4, R7, RZ, 0x2 ;  /* 0x0000000704047211 */ /* 0x000fca00078110ff */
[----:B------:R-:W-:-:S05]  /*1850*/  IMAD.X R5, RZ, RZ, R5, P0 ;  /* 0x000000ffff057224 */ /* 0x000fca00000e0605 */
[----:B------:R-:W-:-:S04]  /*1860*/  SHF.R.U64 R4, R4, 0x2, R5 ;  /* 0x0000000204047819 */ /* 0x000fc80000001205 */
[----:B------:R-:W-:Y:S05]  /*1870*/  NANOSLEEP R4 ;  /* 0x000000040000735d */ /* 0x000fea0003800000 */
[----:B------:R-:W-:Y:S01]  /*1880*/  NOP ;  /* 0x0000000000007918 */ /* 0x000fe20000000000 */
.L_x_87:
[----:B------:R-:W0:Y:S02]  /*1890*/  SYNCS.PHASECHK.TRANS64.TRYWAIT P0, [UR6+0x8], R6 ;  /* 0x00000806ff0075a7 */ /* 0x000e240008001106 */
[----:B0-----:R-:W-:Y:S05]  /*18a0*/  @!P0 BRA `(.L_x_89) ;  /* 0xfffffffc00a88947 */ /* 0x001fea000383ffff */
.L_x_86:
[----:B------:R-:W-:Y:S01]  /*18b0*/  ISETP.GE.U32.AND P0, PT, R21, UR5, PT ;  /* 0x0000000515007c0c */ /* 0x000fe2000bf06070 */
[----:B------:R-:W-:-:S12]  /*18c0*/  BSSY.RECONVERGENT B0, `(.L_x_90) ;  /* 0x0000059000007945 */ /* 0x000fd80003800200 */
[----:B------:R-:W-:Y:S05]  /*18d0*/  @P0 BRA `(.L_x_91) ;  /* 0x00000004005c0947 */ /* 0x000fea0003800000 */
[----:B------:R-:W0:Y:S01]  /*18e0*/  I2F.U32.RP R7, UR11 ;  /* 0x0000000b00077d06 */ /* 0x000e220008209000 */
[----:B------:R-:W-:Y:S01]  /*18f0*/  VIADD R4, R21, UR11 ;  /* 0x0000000b15047c36 */ /* 0x000fe20008000000 */
[----:B------:R-:W-:Y:S01]  /*1900*/  ISETP.NE.U32.AND P2, PT, RZ, UR11, PT ;  /* 0x0000000bff007c0c */ /* 0x000fe2000bf45070 */
[----:B------:R-:W-:Y:S01]  /*1910*/  BSSY.RECONVERGENT B1, `(.L_x_92) ;  /* 0x0000031000017945 */ /* 0x000fe20003800200 */
[----:B------:R-:W-:Y:S02]  /*1920*/  IMAD.MOV.U32 R11, RZ, RZ, R21 ;  /* 0x000000ffff0b7224 */ /* 0x000fe400078e0015 */
[C---:B------:R-:W-:Y:S02]  /*1930*/  ISETP.GE.U32.AND P0, PT, R4.reuse, UR5, PT ;  /* 0x0000000504007c0c */ /* 0x040fe4000bf06070 */
[----:B------:R-:W-:Y:S02]  /*1940*/  VIMNMX.U32 R5, PT, PT, R4, UR5, !PT ;  /* 0x0000000504057c48 */ /* 0x000fe4000ffe0000 */
[----:B------:R-:W-:-:S04]  /*1950*/  SEL R6, RZ, 0x1, P0 ;  /* 0x00000001ff067807 */ /* 0x000fc80000000000 */
[----:B------:R-:W-:Y:S01]  /*1960*/  IADD3 R5, PT, PT, R5, -R4, -R6 ;  /* 0x8000000405057210 */ /* 0x000fe20007ffe806 */
[----:B0-----:R-:W0:Y:S02]  /*1970*/  MUFU.RCP R7, R7 ;  /* 0x0000000700077308 */ /* 0x001e240000001000 */
[----:B0-----:R-:W-:-:S06]  /*1980*/  VIADD R2, R7, 0xffffffe ;  /* 0x0ffffffe07027836 */ /* 0x001fcc0000000000 */
[----:B------:R0:W1:Y:S02]  /*1990*/  F2I.FTZ.U32.TRUNC.NTZ R3, R2 ;  /* 0x0000000200037305 */ /* 0x000064000021f000 */
[----:B0-----:R-:W-:Y:S02]  /*19a0*/  IMAD.MOV.U32 R2, RZ, RZ, RZ ;  /* 0x000000ffff027224 */ /* 0x001fe400078e00ff */
[----:B-1----:R-:W-:-:S04]  /*19b0*/  IMAD.MOV R9, RZ, RZ, -R3 ;  /* 0x000000ffff097224 */ /* 0x002fc800078e0a03 */
[----:B------:R-:W-:-:S04]  /*19c0*/  IMAD R9, R9, UR11, RZ ;  /* 0x0000000b09097c24 */ /* 0x000fc8000f8e02ff */
[----:B------:R-:W-:-:S06]  /*19d0*/  IMAD.HI.U32 R8, R3, R9, R2 ;  /* 0x0000000903087227 */ /* 0x000fcc00078e0002 */
[----:B------:R-:W-:-:S04]  /*19e0*/  IMAD.HI.U32 R3, R8, R5, RZ ;  /* 0x0000000508037227 */ /* 0x000fc800078e00ff */
[----:B------:R-:W-:-:S04]  /*19f0*/  IMAD.MOV R2, RZ, RZ, -R3 ;  /* 0x000000ffff027224 */ /* 0x000fc800078e0a03 */
[----:B------:R-:W-:-:S05]  /*1a00*/  IMAD R5, R2, UR11, R5 ;  /* 0x0000000b02057c24 */ /* 0x000fca000f8e0205 */
[----:B------:R-:W-:-:S13]  /*1a10*/  ISETP.GE.U32.AND P0, PT, R5, UR11, PT ;  /* 0x0000000b05007c0c */ /* 0x000fda000bf06070 */
[----:B------:R-:W-:Y:S02]  /*1a20*/  @P0 VIADD R5, R5, -UR11 ;  /* 0x8000000b05050c36 */ /* 0x000fe40008000000 */
[----:B------:R-:W-:-:S03]  /*1a30*/  @P0 VIADD R3, R3, 0x1 ;  /* 0x0000000103030836 */ /* 0x000fc60000000000 */
[----:B------:R-:W-:-:S13]  /*1a40*/  ISETP.GE.U32.AND P1, PT, R5, UR11, PT ;  /* 0x0000000b05007c0c */ /* 0x000fda000bf26070 */
[----:B------:R-:W-:Y:S01]  /*1a50*/  @P1 VIADD R3, R3, 0x1 ;  /* 0x0000000103031836 */ /* 0x000fe20000000000 */
[----:B------:R-:W-:-:S05]  /*1a60*/  @!P2 LOP3.LUT R3, RZ, UR11, RZ, 0x33, !PT ;  /* 0x0000000bff03ac12 */ /* 0x000fca000f8e33ff */
[----:B------:R-:W-:-:S05]  /*1a70*/  IMAD.IADD R6, R6, 0x1, R3 ;  /* 0x0000000106067824 */ /* 0x000fca00078e0203 */
[----:B------:R-:W-:-:S04]  /*1a80*/  LOP3.LUT R2, R6, 0x3, RZ, 0xc0, !PT ;  /* 0x0000000306027812 */ /* 0x000fc800078ec0ff */
[----:B------:R-:W-:-:S13]  /*1a90*/  ISETP.NE.AND P0, PT, R2, 0x3, PT ;  /* 0x000000030200780c */ /* 0x000fda0003f05270 */
[----:B------:R-:W-:Y:S05]  /*1aa0*/  @!P0 BRA `(.L_x_93) ;  /* 0x00000000005c8947 */ /* 0x000fea0003800000 */
[----:B------:R-:W0:Y:S01]  /*1ab0*/  LDC.64 R4, c[0x0][0x380] ;  /* 0x0000e000ff047b82 */ /* 0x000e220000000a00 */
[----:B------:R-:W-:Y:S01]  /*1ac0*/  VIADD R2, R6, 0x1 ;  /* 0x0000000106027836 */ /* 0x000fe20000000000 */
[----:B------:R-:W-:Y:S01]  /*1ad0*/  ISETP.NE.AND P0, PT, R17, RZ, PT ;  /* 0x000000ff1100720c */ /* 0x000fe20003f05270 */
[----:B------:R-:W-:Y:S02]  /*1ae0*/  IMAD.MOV.U32 R8, RZ, RZ, RZ ;  /* 0x000000ffff087224 */ /* 0x000fe400078e00ff */
[----:B------:R-:W-:Y:S01]  /*1af0*/  IMAD.MOV.U32 R11, RZ, RZ, R21 ;  /* 0x000000ffff0b7224 */ /* 0x000fe200078e0015 */
[----:B------:R-:W-:-:S09]  /*1b00*/  LOP3.LUT R7, R2, 0x3, RZ, 0xc0, !PT ;  /* 0x0000000302077812 */ /* 0x000fd200078ec0ff */
.L_x_96:
[----:B------:R-:W-:Y:S01]  /*1b10*/  VIADD R8, R8, 0x1 ;  /* 0x0000000108087836 */ /* 0x000fe20000000000 */
[----:B------:R-:W-:Y:S04]  /*1b20*/  BSSY.RECONVERGENT B2, `(.L_x_94) ;  /* 0x000000d000027945 */ /* 0x000fe80003800200 */
[----:B------:R-:W-:Y:S01]  /*1b30*/  ISETP.NE.AND P1, PT, R8, R7, PT ;  /* 0x000000070800720c */ /* 0x000fe20003f25270 */
[----:B-1----:R-:W-:-:S12]  /*1b40*/  @P0 BRA `(.L_x_95) ;  /* 0x0000000000280947 */ /* 0x002fd80003800000 */
[----:B------:R-:W1:Y:S01]  /*1b50*/  S2UR UR7, SR_CgaCtaId ;  /* 0x00000000000779c3 */ /* 0x000e620000008800 */
[----:B------:R-:W-:Y:S01]  /*1b60*/  UMOV UR4, 0x400 ;  /* 0x0000040000047882 */ /* 0x000fe20000000000 */
[----:B0-----:R-:W-:Y:S01]  /*1b70*/  IMAD.WIDE.U32 R2, R11, 0x4, R4 ;  /* 0x000000040b027825 */ /* 0x001fe200078e0004 */
[----:B------:R-:W-:-:S04]  /*1b80*/  UIADD3 UR4, UPT, UPT, UR4, 0x30, URZ ;  /* 0x0000003004047890 */ /* 0x000fc8000fffe0ff */
[----:B-1----:R-:W-:-:S06]  /*1b90*/  ULEA UR4, UR7, UR4, 0x18 ;  /* 0x0000000407047291 */ /* 0x002fcc000f8ec0ff */
[----:B------:R-:W-:-:S05]  /*1ba0*/  LEA R9, R11, UR4, 0x2 ;  /* 0x000000040b097c11 */ /* 0x000fca000f8e10ff */
[----:B------:R-:W-:Y:S01]  /*1bb0*/  @!PT LDS RZ, [RZ] ;  /* 0x00000000fffff984 */ /* 0x000fe20000000800 */
[----:B------:R-:W-:Y:S01]  /*1bc0*/  @!PT LDS RZ, [RZ] ;  /* 0x00000000fffff984 */ /* 0x000fe20000000800 */
[----:B------:R-:W-:Y:S01]  /*1bd0*/  @!PT LDS RZ, [RZ] ;  /* 0x00000000fffff984 */ /* 0x000fe20000000800 */
[----:B------:R1:W-:Y:S02]  /*1be0*/  LDGSTS.E [R9], desc[UR12][R2.64] ;  /* 0x0000000002097fae */ /* 0x0003e4000b9a100c */
.L_x_95:
[----:B------:R-:W-:Y:S05]  /*1bf0*/  BSYNC.RECONVERGENT B2 ;  /* 0x0000000000027941 */ /* 0x000fea0003800200 */
.L_x_94:
[----:B------:R-:W-:Y:S01]  /*1c00*/  VIADD R11, R11, UR11 ;  /* 0x0000000b0b0b7c36 */ /* 0x000fe20008000000 */
[----:B------:R-:W-:Y:S06]  /*1c10*/  @P1 BRA `(.L_x_96) ;  /* 0xfffffffc00bc1947 */ /* 0x000fec000383ffff */
.L_x_93:
[----:B------:R-:W-:Y:S05]  /*1c20*/  BSYNC.RECONVERGENT B1 ;  /* 0x0000000000017941 */ /* 0x000fea0003800200 */
.L_x_92:
[----:B------:R-:W-:-:S13]  /*1c30*/  ISETP.GE.U32.AND P0, PT, R6, 0x3, PT ;  /* 0x000000030600780c */ /* 0x000fda0003f06070 */
[----:B------:R-:W-:Y:S05]  /*1c40*/  @!P0 BRA `(.L_x_91) ;  /* 0x0000000000808947 */ /* 0x000fea0003800000 */
[----:B-1----:R-:W1:Y:S01]  /*1c50*/  S2R R3, SR_CgaCtaId ;  /* 0x0000000000037919 */ /* 0x002e620000008800 */
[----:B------:R-:W-:Y:S02]  /*1c60*/  MOV R2, 0x400 ;  /* 0x0000040000027802 */ /* 0x000fe40000000f00 */
[C---:B------:R-:W-:Y:S02]  /*1c70*/  ISETP.NE.AND P0, PT, R17.reuse, RZ, PT ;  /* 0x000000ff1100720c */ /* 0x040fe40003f05270 */
[----:B------:R-:W-:Y:S01]  /*1c80*/  ISETP.NE.AND P1, PT, R17, RZ, PT ;  /* 0x000000ff1100720c */ /* 0x000fe20003f25270 */
[----:B------:R-:W-:-:S05]  /*1c90*/  VIADD R2, R2, 0x30 ;  /* 0x0000003002027836 */ /* 0x000fca0000000000 */
[----:B-1----:R-:W-:-:S07]  /*1ca0*/  LEA R10, R3, R2, 0x18 ;  /* 0x00000002030a7211 */ /* 0x002fce00078ec0ff */
.L_x_97:
[----:B---3--:R-:W1:Y:S01]  /*1cb0*/  @!P0 LDC.64 R8, c[0x0][0x380] ;  /* 0x0000e000ff088b82 */ /* 0x008e620000000a00 */
[C---:B------:R-:W-:Y:S02]  /*1cc0*/  @!P0 IMAD R15, R11.reuse, 0x4, R10 ;  /* 0x000000040b0f8824 */ /* 0x040fe400078e020a */
[C---:B------:R-:W-:Y:S02]  /*1cd0*/  VIADD R23, R11.reuse, UR11 ;  /* 0x0000000b0b177c36 */ /* 0x040fe40008000000 */
[----:B-1----:R-:W-:-:S04]  /*1ce0*/  @!P0 IMAD.WIDE.U32 R8, R11, 0x4, R8 ;  /* 0x000000040b088825 */ /* 0x002fc800078e0008 */
[----:B------:R-:W-:Y:S01]  /*1cf0*/  VIADD R11, R23, UR11 ;  /* 0x0000000b170b7c36 */ /* 0x000fe20008000000 */
[----:B------:R-:W-:Y:S01]  /*1d00*/  @!PT LDS RZ, [RZ] ;  /* 0x00000000fffff984 */ /* 0x000fe20000000800 */
[----:B------:R-:W-:Y:S01]  /*1d10*/  @!PT LDS RZ, [RZ] ;  /* 0x00000000fffff984 */ /* 0x000fe20000000800 */
[----:B------:R-:W-:Y:S01]  /*1d20*/  @!PT LDS RZ, [RZ] ;  /* 0x00000000fffff984 */ /* 0x000fe20000000800 */
[----:B------:R1:W-:Y:S01]  /*1d30*/  @!P0 LDGSTS.E [R15], desc[UR12][R8.64] ;  /* 0x00000000080f8fae */ /* 0x0003e2000b9a100c */
[----:B------:R-:W-:Y:S02]  /*1d40*/  PLOP3.LUT P0, PT, P1, PT, PT, 0x80, 0x8 ;  /* 0x000000000008781c */ /* 0x000fe40000f0f070 */
[----:B------:R-:W-:-:S11]  /*1d50*/  VIADD R25, R11, UR11 ;  /* 0x0000000b0b197c36 */ /* 0x000fd60008000000 */
[----:B0-----:R-:W0:Y:S01]  /*1d60*/  @!P0 LDC.64 R4, c[0x0][0x380] ;  /* 0x0000e000ff048b82 */ /* 0x001e220000000a00 */
[--C-:B-1----:R-:W-:Y:S02]  /*1d70*/  @!P0 IMAD R9, R11, 0x4, R10.reuse ;  /* 0x000000040b098824 */ /* 0x102fe400078e020a */
[----:B------:R-:W-:-:S05]  /*1d80*/  @!P0 IMAD R15, R25, 0x4, R10 ;  /* 0x00000004190f8824 */ /* 0x000fca00078e020a */
[----:B------:R-:W1:Y:S08]  /*1d90*/  @!P0 LDC.64 R6, c[0x0][0x380] ;  /* 0x0000e000ff068b82 */ /* 0x000e700000000a00 */
[----:B------:R-:W2:Y:S01]  /*1da0*/  @!P0 LDC.64 R2, c[0x0][0x380] ;  /* 0x0000e000ff028b82 */ /* 0x000ea20000000a00 */
[----:B0-----:R-:W-:-:S04]  /*1db0*/  @!P0 IMAD.WIDE.U32 R4, R23, 0x4, R4 ;  /* 0x0000000417048825 */ /* 0x001fc800078e0004 */
[----:B------:R-:W-:Y:S02]  /*1dc0*/  @!P0 IMAD R23, R23, 0x4, R10 ;  /* 0x0000000417178824 */ /* 0x000fe400078e020a */
[----:B-1----:R-:W-:-:S03]  /*1dd0*/  @!P0 IMAD.WIDE.U32 R6, R11, 0x4, R6 ;  /* 0x000000040b068825 */ /* 0x002fc600078e0006 */
[----:B------:R3:W-:Y:S01]  /*1de0*/  @!P0 LDGSTS.E [R23], desc[UR12][R4.64] ;  /* 0x0000000004178fae */ /* 0x0007e2000b9a100c */
[----:B------:R-:W-:-:S03]  /*1df0*/  VIADD R11, R25, UR11 ;  /* 0x0000000b190b7c36 */ /* 0x000fc60008000000 */
[----:B------:R3:W-:Y:S01]  /*1e00*/  @!P0 LDGSTS.E [R9], desc[UR12][R6.64] ;  /* 0x0000000006098fae */ /* 0x0007e2000b9a100c */
[----:B--2---:R-:W-:Y:S01]  /*1e10*/  @!P0 IMAD.WIDE.U32 R2, R25, 0x4, R2 ;  /* 0x0000000419028825 */ /* 0x004fe200078e0002 */
[----:B------:R-:W-:-:S04]  /*1e20*/  ISETP.GE.U32.AND P2, PT, R11, UR5, PT ;  /* 0x000000050b007c0c */ /* 0x000fc8000bf46070 */
[----:B------:R3:W-:Y:S09]  /*1e30*/  @!P0 LDGSTS.E [R15], desc[UR12][R2.64] ;  /* 0x00000000020f8fae */ /* 0x0007f2000b9a100c */
[----:B------:R-:W-:Y:S05]  /*1e40*/  @!P2 BRA `(.L_x_97) ;  /* 0xfffffffc0098a947 */ /* 0x000fea000383ffff */
.L_x_91:
[----:B------:R-:W-:Y:S05]  /*1e50*/  BSYNC.RECONVERGENT B0 ;  /* 0x0000000000007941 */ /* 0x000fea0003800200 */
.L_x_90:
[----:B------:R-:W-:Y:S01]  /*1e60*/  NOP ;  /* 0x0000000000007918 */ /* 0x000fe20000000000 */
[----:B------:R-:W-:Y:S01]  /*1e70*/  SYNCS.ARRIVE.TRANS64.RED.A0T1 RZ, [UR6], RZ ;  /* 0x000000ffffff79a7 */ /* 0x000fe20008200406 */
[----:B------:R-:W-:Y:S01]  /*1e80*/  ARRIVES.LDGSTSBAR.64.TRANSCNT [UR6] ;  /* 0x00000000ff0079b0 */ /* 0x000fe20008002a06 */
[----:B------:R-:W-:Y:S01]  /*1e90*/  NOP ;  /* 0x0000000000007918 */ /* 0x000fe20000000000 */
[----:B------:R-:W-:Y:S01]  /*1ea0*/  SYNCS.ARRIVE.TRANS64.A1T0 RZ, [UR6], RZ ;  /* 0x000000ffffff79a7 */ /* 0x000fe20008100006 */
[----:B---3--:R-:W-:-:S07]  /*1eb0*/  IMAD.MOV.U32 R15, RZ, RZ, 0x1 ;  /* 0x00000001ff0f7424 */ /* 0x008fce00078e00ff */
.L_x_85:
[----:B------:R-:W2:Y:S02]  /*1ec0*/  LDCU UR6, c[0x0][0x398] ;  /* 0x00007300ff0677ac */ /* 0x000ea40008000800 */
[----:B--2---:R-:W-:Y:S02]  /*1ed0*/  UISETP.GE.AND UP0, UPT, UR6, 0x1, UPT ;  /* 0x000000010600788c */ /* 0x004fe4000bf06270 */
[----:B------:R-:W-:-:S04]  /*1ee0*/  UIADD3 UR4, UPT, UPT, UR6, 0xff, URZ ;  /* 0x000000ff06047890 */ /* 0x000fc8000fffe0ff */
[----:B------:R-:W-:-:S04]  /*1ef0*/  USHF.R.S32.HI UR5, URZ, 0x1f, UR4 ;  /* 0x0000001fff057899 */ /* 0x000fc80008011404 */
[----:B------:R-:W-:Y:S01]  /*1f00*/  ULEA.HI UR5, UR5, UR4, URZ, 0x8 ;  /* 0x0000000405057291 */ /* 0x000fe2000f8f40ff */
[----:B------:R-:W-:Y:S11]  /*1f10*/  BRA.U !UP0, `(.L_x_98) ;  /* 0x0000002908947547 */ /* 0x000ff6000b800000 */
[----:B-1----:R-:W1:Y:S01]  /*1f20*/  LDC R2, c[0x0][0x3a0] ;  /* 0x0000e800ff027b82 */ /* 0x002e620000000800 */
[----:B------:R-:W2:Y:S01]  /*1f30*/  LDCU UR4, c[0x0][0x398] ;  /* 0x00007300ff0477ac */ /* 0x000ea20008000800 */
[----:B0-----:R-:W-:Y:S01]  /*1f40*/  I2FP.F32.U32 R4, R0 ;  /* 0x0000000000047245 */ /* 0x001fe20000201000 */
[----:B------:R-:W-:Y:S01]  /*1f50*/  IMAD.MOV.U32 R0, RZ, RZ, 0x5 ;  /* 0x00000005ff007424 */ /* 0x000fe200078e00ff */
[----:B------:R-:W-:Y:S01]  /*1f60*/  PRMT R12, RZ, 0x7610, R12 ;  /* 0x00007610ff0c7816 */ /* 0x000fe2000000000c */
[----:B------:R-:W-:Y:S01]  /*1f70*/  USHF.R.S32.HI UR6, URZ, 0x8, UR5 ;  /* 0x00000008ff067899 */ /* 0x000fe20008011405 */
[----:B------:R-:W-:Y:S02]  /*1f80*/  CS2R R26, SRZ ;  /* 0x00000000001a7805 */ /* 0x000fe4000001ff00 */
[----:B------:R-:W-:Y:S01]  /*1f90*/  CS2R R10, SRZ ;  /* 0x00000000000a7805 */ /* 0x000fe2000001ff00 */
[----:B------:R-:W-:Y:S01]  /*1fa0*/  IMAD.MOV.U32 R28, RZ, RZ, RZ ;  /* 0x000000ffff1c7224 */ /* 0x000fe200078e00ff */
[----:B------:R-:W-:Y:S01]  /*1fb0*/  UISETP.LT.AND UP0, UPT, UR6, 0x1, UPT ;  /* 0x000000010600788c */ /* 0x000fe2000bf01270 */
[----:B------:R-:W-:-:S03]  /*1fc0*/  IMAD.MOV.U32 R9, RZ, RZ, RZ ;  /* 0x000000ffff097224 */ /* 0x000fc600078e00ff */
[----:B------:R-:W-:Y:S01]  /*1fd0*/  USEL UR14, UR6, 0x1, !UP0 ;  /* 0x00000001060e7887 */ /* 0x000fe2000c000000 */
[----:B--2---:R-:W-:Y:S01]  /*1fe0*/  IMAD.U32 R8, RZ, RZ, UR4 ;  /* 0x00000004ff087e24 */ /* 0x004fe2000f8e00ff */
[----:B------:R-:W-:Y:S01]  /*1ff0*/  UMOV UR4, URZ ;  /* 0x000000ff00047c82 */ /* 0x000fe20008000000 */
[----:B-1----:R-:W-:-:S05]  /*2000*/  IADD3 R13, PT, PT, R2, -0x1, R13 ;  /* 0xffffffff020d7810 */ /* 0x002fca0007ffe00d */
[----:B------:R-:W-:-:S07]  /*2010*/  VIADD R7, R13, 0xffffffff ;  /* 0xffffffff0d077836 */ /* 0x000fce0000000000 */
.L_x_170:
[----:B------:R-:W-:Y:S01]  /*2020*/  LOP3.LUT R2, R0, 0xffff, RZ, 0xc0, !PT ;  /* 0x0000ffff00027812 */ /* 0x000fe200078ec0ff */
[----:B------:R-:W-:Y:S05]  /*2030*/  YIELD ;  /* 0x0000000000007946 */ /* 0x000fea0003800000 */
[----:B------:R-:W-:Y:S01]  /*2040*/  VIMNMX R5, PT, PT, R8, 0x100, PT ;  /* 0x0000010008057848 */ /* 0x000fe20003fe0100 */
[----:B------:R-:W-:Y:S01]  /*2050*/  IMAD.U32 R6, RZ, RZ, UR4 ;  /* 0x00000004ff067e24 */ /* 0x000fe2000f8e00ff */
[----:B------:R-:W-:Y:S02]  /*2060*/  SHF.R.U32.HI R2, RZ, 0x1, R2 ;  /* 0x00000001ff027819 */ /* 0x000fe40000011602 */
[----:B------:R-:W-:-:S02]  /*2070*/  VIMNMX R5, PT, PT, R5, 0x1, !PT ;  /* 0x0000000105057848 */ /* 0x000fc40007fe0100 */
[----:B------:R-:W-:Y:S02]  /*2080*/  LOP3.LUT R3, R2, 0x1, RZ, 0xc0, !PT ;  /* 0x0000000102037812 */ /* 0x000fe400078ec0ff */
[----:B------:R-:W-:Y:S01]  /*2090*/  CS2R R24, SR_GLOBALTIMERLO ;  /* 0x0000000000187805 */ /* 0x000fe20000015200 */
[----:B------:R-:W0:Y:S01]  /*20a0*/  S2UR UR9, SR_CgaCtaId ;  /* 0x00000000000979c3 */ /* 0x000e220000008800 */
[----:B------:R-:W-:Y:S01]  /*20b0*/  UMOV UR5, 0x400 ;  /* 0x0000040000057882 */ /* 0x000fe20000000000 */
[----:B------:R-:W-:Y:S02]  /*20c0*/  LOP3.LUT R23, R12, 0xff, RZ, 0xc0, !PT ;  /* 0x000000ff0c177812 */ /* 0x000fe400078ec0ff */
[----:B------:R-:W-:Y:S01]  /*20d0*/  SHF.L.U32 R2, R3, 0x1f, RZ ;  /* 0x0000001f03027819 */ /* 0x000fe200000006ff */
[----:B0-----:R-:W-:-:S06]  /*20e0*/  ULEA UR5, UR9, UR5, 0x18 ;  /* 0x0000000509057291 */ /* 0x001fcc000f8ec0ff */
[----:B------:R-:W-:-:S04]  /*20f0*/  LEA R23, R23, UR5, 0x4 ;  /* 0x0000000517177c11 */ /* 0x000fc8000f8e20ff */
[----:B------:R-:W0:Y:S02]  /*2100*/  SYNCS.PHASECHK.TRANS64.TRYWAIT P0, [R23+URZ], R2 ;  /* 0x00000002170075a7 */ /* 0x000e2400080011ff */
[----:B01----:R-:W-:Y:S05]  /*2110*/  @P0 BRA `(.L_x_99) ;  /* 0x00000000006c0947 */ /* 0x003fea0003800000 */
[----:B------:R-:W-:Y:S01]  /*2120*/  SHF.L.U32 R30, R3, 0x1f, RZ ;  /* 0x0000001f031e7819 */ /* 0x000fe200000006ff */
[----:B------:R-:W-:-:S07]  /*2130*/  IMAD.MOV.U32 R31, RZ, RZ, RZ ;  /* 0x000000ffff1f7224 */ /* 0x000fce00078e00ff */
.L_x_103:
[C---:B------:R-:W-:Y:S01]  /*2140*/  ISETP.GT.AND P0, PT, R31.reuse, 0xf, PT ;  /* 0x0000000f1f00780c */ /* 0x040fe20003f04270 */
[----:B------:R-:W-:Y:S05]  /*2150*/  YIELD ;  /* 0x0000000000007946 */ /* 0x000fea0003800000 */
[----:B------:R-:W-:Y:S07]  /*2160*/  BSSY B0, `(.L_x_100) ;  /* 0x0000014000007945 */ /* 0x000fee0003800000 */
[----:B------:R-:W-:Y:S01]  /*2170*/  @!P0 VIADD R31, R31, 0x1 ;  /* 0x000000011f1f8836 */ /* 0x000fe20000000000 */
[----:B------:R-:W-:Y:S06]  /*2180*/  @!P0 BRA `(.L_x_101) ;  /* 0x0000000000448947 */ /* 0x000fec0003800000 */
        /* <DEDUP_REMOVED lines=8> */
.L_x_102:
        /* <DEDUP_REMOVED lines=9> */
.L_x_101:
[----:B------:R-:W-:Y:S05]  /*22a0*/  BSYNC B0 ;  /* 0x0000000000007941 */ /* 0x000fea0003800000 */
.L_x_100:
[----:B------:R-:W0:Y:S02]  /*22b0*/  SYNCS.PHASECHK.TRANS64.TRYWAIT P0, [R23+URZ], R30 ;  /* 0x0000001e170075a7 */ /* 0x000e2400080011ff */
[----:B0-----:R-:W-:Y:S05]  /*22c0*/  @!P0 BRA `(.L_x_103) ;  /* 0xfffffffc009c8947 */ /* 0x001fea000383ffff */
.L_x_99:
[----:B------:R-:W-:Y:S05]  /*22d0*/  WARPSYNC.ALL ;  /* 0x0000000000007948 */ /* 0x000fea0003800000 */
[----:B------:R-:W0:Y:S01]  /*22e0*/  S2UR UR7, SR_CgaCtaId ;  /* 0x00000000000779c3 */ /* 0x000e220000008800 */
[----:B------:R-:W1:Y:S01]  /*22f0*/  LDCU UR8, c[0x0][0x398] ;  /* 0x00007300ff0877ac */ /* 0x000e620008000800 */
[----:B------:R-:W-:Y:S01]  /*2300*/  BSSY.RECONVERGENT B0, `(.L_x_104) ;  /* 0x00000d7000007945 */ /* 0x000fe20003800200 */
[----:B------:R-:W-:Y:S02]  /*2310*/  UMOV UR5, 0x400 ;  /* 0x0000040000057882 */ /* 0x000fe40000000000 */
[----:B------:R-:W-:Y:S01]  /*2320*/  IMAD.U32 R23, RZ, RZ, UR5 ;  /* 0x00000005ff177e24 */ /* 0x000fe2000f8e00ff */
[----:B------:R-:W-:-:S04]  /*2330*/  USHF.L.U32 UR5, UR4, 0xa, URZ ;  /* 0x0000000a04057899 */ /* 0x000fc800080006ff */
[----:B------:R-:W-:Y:S02]  /*2340*/  ULOP3.LUT UR5, UR5, 0x400, URZ, 0xc0, !UPT ;  /* 0x0000040005057892 */ /* 0x000fe4000f8ec0ff */
[----:B-1----:R-:W-:-:S04]  /*2350*/  UIMAD UR8, UR4, -0x100, UR8 ;  /* 0xffffff00040878a4 */ /* 0x002fc8000f8e0208 */
[----:B------:R-:W-:Y:S01]  /*2360*/  UISETP.GE.AND UP0, UPT, UR8, 0x1, UPT ;  /* 0x000000010800788c */ /* 0x000fe2000bf06270 */
[----:B0-----:R-:W-:Y:S01]  /*2370*/  IMAD.U32 R32, RZ, RZ, UR7 ;  /* 0x00000007ff207e24 */ /* 0x001fe2000f8e00ff */
[----:B------:R-:W-:-:S04]  /*2380*/  R2UR UR7, R23 ;  /* 0x00000000170772ca */ /* 0x000fc800000e0000 */
[----:B------:R-:W-:Y:S01]  /*2390*/  R2UR UR9, R32 ;  /* 0x00000000200972ca */ /* 0x000fe200000e0000 */
[----:B------:R-:W-:Y:S01]  /*23a0*/  BAR.SYNC.DEFER_BLOCKING 0x0 ;  /* 0x0000000000007b1d */ /* 0x000fe20000010000 */
[----:B------:R-:W-:-:S04]  /*23b0*/  PLOP3.LUT P0, PT, PT, PT, UP0, 0x80, 0x8 ;  /* 0x000000000008781c */ /* 0x000fc80003f0f008 */
[----:B------:R-:W-:-:S03]  /*23c0*/  ISETP.NE.OR P0, PT, R21, RZ, !P0 ;  /* 0x000000ff1500720c */ /* 0x000fc60004705670 */
[----:B------:R-:W-:-:S04]  /*23d0*/  UIADD3 UR7, UPT, UPT, UR7, 0x30, URZ ;  /* 0x0000003007077890 */ /* 0x000fc8000fffe0ff */
[----:B------:R-:W-:-:S04]  /*23e0*/  ULEA UR9, UR9, UR7, 0x18 ;  /* 0x0000000709097291 */ /* 0x000fc8000f8ec0ff */
[----:B------:R-:W-:Y:S02]  /*23f0*/  UIADD3 UR7, UPT, UPT, UR9, UR5, URZ ;  /* 0x0000000509077290 */ /* 0x000fe4000fffe0ff */
[----:B------:R-:W-:Y:S10]  /*2400*/  @P0 BRA `(.L_x_105) ;  /* 0x0000000c00180947 */ /* 0x000ff40003800000 */
[----:B------:R-:W-:Y:S01]  /*2410*/  LEA R2, R32, R23, 0x18 ;  /* 0x0000001720027211 */ /* 0x000fe200078ec0ff */
[----:B------:R-:W-:Y:S01]  /*2420*/  BSSY.RECONVERGENT B1, `(.L_x_106) ;  /* 0x0000069000017945 */ /* 0x000fe20003800200 */
[----:B------:R-:W-:Y:S01]  /*2430*/  ISETP.GE.AND P0, PT, R8, 0x4, PT ;  /* 0x000000040800780c */ /* 0x000fe20003f06270 */
[----:B------:R-:W-:-:S03]  /*2440*/  IMAD.MOV.U32 R29, RZ, RZ, RZ ;  /* 0x000000ffff1d7224 */ /* 0x000fc600078e00ff */
[----:B------:R-:W0:Y:S09]  /*2450*/  LDS.64 R2, [R2+0x28] ;  /* 0x0000280002027984 */ /* 0x000e320000000a00 */
[----:B------:R-:W-:Y:S05]  /*2460*/  @!P0 BRA `(.L_x_107) ;  /* 0x0000000400908947 */ /* 0x000fea0003800000 */
[----:B------:R-:W-:Y:S01]  /*2470*/  BSSY.RECONVERGENT B2, `(.L_x_108) ;  /* 0x0000062000027945 */ /* 0x000fe20003800200 */
[----:B------:R-:W-:Y:S01]  /*2480*/  IMAD.MOV.U32 R23, RZ, RZ, RZ ;  /* 0x000000ffff177224 */ /* 0x000fe200078e00ff */
[----:B------:R-:W-:-:S07]  /*2490*/  LOP3.LUT R24, R5, 0x1fc, RZ, 0xc0, !PT ;  /* 0x000001fc05187812 */ /* 0x000fce00078ec0ff */
.L_x_121:
[C---:B------:R-:W-:Y:S01]  /*24a0*/  LEA R25, R23.reuse, UR7, 0x2 ;  /* 0x0000000717197c11 */ /* 0x040fe2000f8e10ff */
[----:B-1----:R-:W1:Y:S01]  /*24b0*/  LDC R29, c[0x0][0x3a0] ;  /* 0x0000e800ff1d7b82 */ /* 0x002e620000000800 */
[----:B----4-:R-:W-:Y:S01]  /*24c0*/  IMAD.U32 R30, RZ, RZ, UR4 ;  /* 0x00000004ff1e7e24 */ /* 0x010fe2000f8e00ff */
[----:B------:R-:W-:Y:S01]  /*24d0*/  BSSY.RECONVERGENT B3, `(.L_x_109) ;  /* 0x0000016000037945 */ /* 0x000fe20003800200 */
[----:B0-23--:R-:W-:Y:S01]  /*24e0*/  LEA R31, R23, UR9, 0x2 ;  /* 0x00000009171f7c11 */ /* 0x00dfe2000f8e10ff */
[----:B------:R-:W2:Y:S01]  /*24f0*/  LDS R32, [R25] ;  /* 0x0000000019207984 */ /* 0x000ea20000000800 */
[----:B------:R-:W-:-:S05]  /*2500*/  IMAD R30, R30, 0x100, R23 ;  /* 0x000001001e1e7824 */ /* 0x000fca00078e0217 */
[----:B-1----:R-:W-:Y:S02]  /*2510*/  ISETP.GE.AND P1, PT, R30, R29, PT ;  /* 0x0000001d1e00720c */ /* 0x002fe40003f26270 */
[----:B--2---:R-:W-:-:S04]  /*2520*/  FSETP.NE.AND P0, PT, |R32|, +INF , PT ;  /* 0x7f8000002000780b */ /* 0x004fc80003f05200 */
[----:B------:R-:W-:-:S07]  /*2530*/  SEL R33, RZ, 0x1, !P0 ;  /* 0x00000001ff217807 */ /* 0x000fce0004000000 */
[----:B------:R-:W-:Y:S05]  /*2540*/  @!P1 BRA `(.L_x_110) ;  /* 0x0000000000309947 */ /* 0x000fea0003800000 */
[----:B------:R-:W-:-:S04]  /*2550*/  ISETP.NE.AND P0, PT, R30, R29, PT ;  /* 0x0000001d1e00720c */ /* 0x000fc80003f05270 */
[----:B0-----:R-:W-:Y:S02]  /*2560*/  FSEL R35, R2, RZ, P0 ;  /* 0x000000ff02237208 */ /* 0x001fe40000000000 */
[----:B------:R-:W-:-:S03]  /*2570*/  SEL R2, R3, 0x1, P0 ;  /* 0x0000000103027807 */ /* 0x000fc60000000000 */
[----:B------:R-:W-:Y:S01]  /*2580*/  FADD R35, R32, -R35 ;  /* 0x8000002320237221 */ /* 0x000fe20000000000 */
[----:B------:R-:W-:-:S04]  /*2590*/  LOP3.LUT P0, RZ, R2, R33, RZ, 0xc0, !PT ;  /* 0x0000002102ff7212 */ /* 0x000fc8000780c0ff */
[----:B------:R-:W-:-:S04]  /*25a0*/  FSEL R35, R35, RZ, P0 ;  /* 0x000000ff23237208 */ /* 0x000fc80000000000 */
[C---:B------:R-:W-:Y:S02]  /*25b0*/  FSETP.GEU.AND P0, PT, R35.reuse, RZ, PT ;  /* 0x000000ff2300720b */ /* 0x040fe40003f0e000 */
[----:B------:R-:W-:Y:S02]  /*25c0*/  FMNMX R2, RZ, R35, !PT ;  /* 0x00000023ff027209 */ /* 0x000fe40007800000 */
[----:B------:R-:W-:-:S03]  /*25d0*/  FSEL R34, -R35, RZ, !P0 ;  /* 0x000000ff23227208 */ /* 0x000fc60004000100 */
[----:B------:R2:W-:Y:S04]  /*25e0*/  STS [R31+0x800], R2 ;  /* 0x000800021f007388 */ /* 0x0005e80000000800 */
[----:B------:R2:W-:Y:S01]  /*25f0*/  STS [R31+0xc00], R34 ;  /* 0x000c00221f007388 */ /* 0x0005e20000000800 */
[----:B------:R-:W-:Y:S05]  /*2600*/  BRA `(.L_x_111) ;  /* 0x0000000000087947 */ /* 0x000fea0003800000 */
.L_x_110:
[----:B------:R1:W-:Y:S04]  /*2610*/  STS [R31+0x800], RZ ;  /* 0x000800ff1f007388 */ /* 0x0003e80000000800 */
[----:B------:R1:W-:Y:S02]  /*2620*/  STS [R31+0xc00], RZ ;  /* 0x000c00ff1f007388 */ /* 0x0003e40000000800 */
.L_x_111:
[----:B------:R-:W-:Y:S05]  /*2630*/  BSYNC.RECONVERGENT B3 ;  /* 0x0000000000037941 */ /* 0x000fea0003800200 */
.L_x_109:
[----:B0-2---:R-:W0:Y:S01]  /*2640*/  LDS R2, [R25+0x4] ;  /* 0x0000040019027984 */ /* 0x005e220000000800 */
[----:B------:R-:W-:Y:S01]  /*2650*/  VIADD R34, R30, 0x1 ;  /* 0x000000011e227836 */ /* 0x000fe20000000000 */
[----:B------:R-:W-:Y:S04]  /*2660*/  BSSY.RECONVERGENT B3, `(.L_x_112) ;  /* 0x0000013000037945 */ /* 0x000fe80003800200 */
[----:B------:R-:W-:Y:S02]  /*2670*/  ISETP.GE.AND P1, PT, R34, R29, PT ;  /* 0x0000001d2200720c */ /* 0x000fe40003f26270 */
[----:B0-----:R-:W-:-:S04]  /*2680*/  FSETP.NE.AND P0, PT, |R2|, +INF , PT ;  /* 0x7f8000000200780b */ /* 0x001fc80003f05200 */
[----:B------:R-:W-:-:S07]  /*2690*/  SEL R3, RZ, 0x1, !P0 ;  /* 0x00000001ff037807 */ /* 0x000fce0004000000 */
[----:B------:R-:W-:Y:S05]  /*26a0*/  @!P1 BRA `(.L_x_113) ;  /* 0x0000000000309947 */ /* 0x000fea0003800000 */
[----:B------:R-:W-:-:S04]  /*26b0*/  ISETP.NE.AND P0, PT, R34, R29, PT ;  /* 0x0000001d2200720c */ /* 0x000fc80003f05270 */
[----:B------:R-:W-:Y:S02]  /*26c0*/  FSEL R35, R32, RZ, P0 ;  /* 0x000000ff20237208 */ /* 0x000fe40000000000 */
        /* <DEDUP_REMOVED lines=10> */
.L_x_113:
[----:B------:R0:W-:Y:S04]  /*2770*/  STS [R31+0x804], RZ ;  /* 0x000804ff1f007388 */ /* 0x0001e80000000800 */
[----:B------:R0:W-:Y:S02]  /*2780*/  STS [R31+0xc04], RZ ;  /* 0x000c04ff1f007388 */ /* 0x0001e40000000800 */
.L_x_114:
[----:B------:R-:W-:Y:S05]  /*2790*/  BSYNC.RECONVERGENT B3 ;  /* 0x0000000000037941 */ /* 0x000fea0003800200 */
.L_x_112:
[----:B--2---:R-:W2:Y:S01]  /*27a0*/  LDS R32, [R25+0x8] ;  /* 0x0000080019207984 */ /* 0x004ea20000000800 */
[----:B------:R-:W-:Y:S01]  /*27b0*/  VIADD R34, R30, 0x2 ;  /* 0x000000021e227836 */ /* 0x000fe20000000000 */
[----:B------:R-:W-:Y:S04]  /*27c0*/  BSSY.RECONVERGENT B3, `(.L_x_115) ;  /* 0x0000013000037945 */ /* 0x000fe80003800200 */
[----:B------:R-:W-:Y:S02]  /*27d0*/  ISETP.GE.AND P1, PT, R34, R29, PT ;  /* 0x0000001d2200720c */ /* 0x000fe40003f26270 */
[----:B--2---:R-:W-:-:S04]  /*27e0*/  FSETP.NE.AND P0, PT, |R32|, +INF , PT ;  /* 0x7f8000002000780b */ /* 0x004fc80003f05200 */
        /* <DEDUP_REMOVED lines=14> */
.L_x_116:
[----:B------:R2:W-:Y:S04]  /*28d0*/  STS [R31+0x808], RZ ;  /* 0x000808ff1f007388 */ /* 0x0005e80000000800 */
[----:B------:R2:W-:Y:S02]  /*28e0*/  STS [R31+0xc08], RZ ;  /* 0x000c08ff1f007388 */ /* 0x0005e40000000800 */
.L_x_117:
[----:B------:R-:W-:Y:S05]  /*28f0*/  BSYNC.RECONVERGENT B3 ;  /* 0x0000000000037941 */ /* 0x000fea0003800200 */
.L_x_115:
[----:B---3--:R-:W3:Y:S01]  /*2900*/  LDS R2, [R25+0xc] ;  /* 0x00000c0019027984 */ /* 0x008ee20000000800 */
[----:B------:R-:W-:Y:S01]  /*2910*/  VIADD R30, R30, 0x3 ;  /* 0x000000031e1e7836 */ /* 0x000fe20000000000 */
[----:B------:R-:W-:Y:S04]  /*2920*/  BSSY.RECONVERGENT B3, `(.L_x_118) ;  /* 0x0000013000037945 */ /* 0x000fe80003800200 */
[----:B------:R-:W-:Y:S02]  /*2930*/  ISETP.GE.AND P1, PT, R30, R29, PT ;  /* 0x0000001d1e00720c */ /* 0x000fe40003f26270 */
[----:B---3--:R-:W-:-:S04]  /*2940*/  FSETP.NE.AND P0, PT, |R2|, +INF , PT ;  /* 0x7f8000000200780b */ /* 0x008fc80003f05200 */
        /* <DEDUP_REMOVED lines=14> */
.L_x_119:
[----:B------:R3:W-:Y:S04]  /*2a30*/  STS [R31+0x80c], RZ ;  /* 0x00080cff1f007388 */ /* 0x0007e80000000800 */
[----:B------:R3:W-:Y:S02]  /*2a40*/  STS [R31+0xc0c], RZ ;  /* 0x000c0cff1f007388 */ /* 0x0007e40000000800 */
.L_x_120:
[----:B------:R-:W-:Y:S05]  /*2a50*/  BSYNC.RECONVERGENT B3 ;  /* 0x0000000000037941 */ /* 0x000fea0003800200 */
.L_x_118:
[----:B------:R-:W-:-:S05]  /*2a60*/  VIADD R23, R23, 0x4 ;  /* 0x0000000417177836 */ /* 0x000fca0000000000 */
[----:B------:R-:W-:-:S13]  /*2a70*/  ISETP.NE.AND P0, PT, R23, R24, PT ;  /* 0x000000181700720c */ /* 0x000fda0003f05270 */
[----:B------:R-:W-:Y:S05]  /*2a80*/  @P0 BRA `(.L_x_121) ;  /* 0xfffffff800840947 */ /* 0x000fea000383ffff */
[----:B------:R-:W-:Y:S05]  /*2a90*/  BSYNC.RECONVERGENT B2 ;  /* 0x0000000000027941 */ /* 0x000fea0003800200 */
.L_x_108:
[----:B------:R-:W-:-:S07]  /*2aa0*/  IMAD.MOV.U32 R29, RZ, RZ, R24 ;  /* 0x000000ffff1d7224 */ /* 0x000fce00078e0018 */
.L_x_107:
[----:B------:R-:W-:Y:S05]  /*2ab0*/  BSYNC.RECONVERGENT B1 ;  /* 0x0000000000017941 */ /* 0x000fea0003800200 */
.L_x_106:
[----:B------:R-:W-:Y:S01]  /*2ac0*/  LOP3.LUT P0, RZ, R5, 0x3, RZ, 0xc0, !PT ;  /* 0x0000000305ff7812 */ /* 0x000fe2000780c0ff */
[----:B------:R-:W-:-:S12]  /*2ad0*/  BSSY.RECONVERGENT B1, `(.L_x_122) ;  /* 0x000004d000017945 */ /* 0x000fd80003800200 */
[----:B------:R-:W-:Y:S05]  /*2ae0*/  @!P0 BRA `(.L_x_123) ;  /* 0x00000004002c8947 */ /* 0x000fea0003800000 */
[----:B------:R-:W-:Y:S01]  /*2af0*/  LEA R23, R29, UR7, 0x2 ;  /* 0x000000071d177c11 */ /* 0x000fe2000f8e10ff */
[----:B------:R-:W5:Y:S01]  /*2b00*/  LDC R25, c[0x0][0x3a0] ;  /* 0x0000e800ff197b82 */ /* 0x000f620000000800 */
[----:B----4-:R-:W-:Y:S01]  /*2b10*/  IMAD.U32 R30, RZ, RZ, UR4 ;  /* 0x00000004ff1e7e24 */ /* 0x010fe2000f8e00ff */
[----:B------:R-:W-:Y:S01]  /*2b20*/  UMOV UR5, 0x400 ;  /* 0x0000040000057882 */ /* 0x000fe20000000000 */
[----:B------:R-:W-:Y:S01]  /*2b30*/  BSSY.RECONVERGENT B2, `(.L_x_124) ;  /* 0x0000019000027945 */ /* 0x000fe20003800200 */
[----:B------:R4:W0:Y:S01]  /*2b40*/  LDS R24, [R23] ;  /* 0x0000000017187984 */ /* 0x0008220000000800 */
[----:B------:R-:W-:Y:S01]  /*2b50*/  IMAD R30, R30, 0x100, R29 ;  /* 0x000001001e1e7824 */ /* 0x000fe200078e021d */
[----:B------:R-:W-:Y:S02]  /*2b60*/  UIADD3 UR5, UPT, UPT, UR5, 0x30, URZ ;  /* 0x0000003005057890 */ /* 0x000fe4000fffe0ff */
[----:B------:R-:W1:Y:S02]  /*2b70*/  S2UR UR10, SR_CgaCtaId ;  /* 0x00000000000a79c3 */ /* 0x000e640000008800 */
[----:B-----5:R-:W-:Y:S01]  /*2b80*/  ISETP.GE.AND P0, PT, R30, R25, PT ;  /* 0x000000191e00720c */ /* 0x020fe20003f06270 */
[----:B-1----:R-:W-:-:S06]  /*2b90*/  ULEA UR5, UR10, UR5, 0x18 ;  /* 0x000000050a057291 */ /* 0x002fcc000f8ec0ff */
[----:B------:R-:W-:-:S06]  /*2ba0*/  LEA R29, R29, UR5, 0x2 ;  /* 0x000000051d1d7c11 */ /* 0x000fcc000f8e10ff */
[----:B0---4-:R-:W-:Y:S05]  /*2bb0*/  @!P0 BRA `(.L_x_125) ;  /* 0x0000000000388947 */ /* 0x011fea0003800000 */
[----:B------:R-:W-:Y:S02]  /*2bc0*/  ISETP.NE.AND P0, PT, R30, R25, PT ;  /* 0x000000191e00720c */ /* 0x000fe40003f05270 */
[----:B------:R-:W-:Y:S02]  /*2bd0*/  LOP3.LUT R3, R3, 0x1, RZ, 0xc0, !PT ;  /* 0x0000000103037812 */ /* 0x000fe400078ec0ff */
[----:B--23--:R-:W-:Y:S02]  /*2be0*/  FSEL R31, R2, RZ, P0 ;  /* 0x000000ff021f7208 */ /* 0x00cfe40000000000 */
[----:B------:R-:W-:Y:S02]  /*2bf0*/  ISETP.NE.U32.AND P2, PT, R3, 0x1, PT ;  /* 0x000000010300780c */ /* 0x000fe40003f45070 */
[C---:B------:R-:W-:Y:S01]  /*2c00*/  FSETP.NE.AND P1, PT, |R24|.reuse, +INF , PT ;  /* 0x7f8000001800780b */ /* 0x040fe20003f25200 */
[----:B------:R-:W-:-:S05]  /*2c10*/  FADD R31, R24, -R31 ;  /* 0x8000001f181f7221 */ /* 0x000fca0000000000 */
[----:B------:R-:W-:-:S04]  /*2c20*/  @P0 FSEL R31, R31, RZ, !P2 ;  /* 0x000000ff1f1f0208 */ /* 0x000fc80005000000 */
[----:B------:R-:W-:-:S04]  /*2c30*/  FSEL R31, R31, RZ, P1 ;  /* 0x000000ff1f1f7208 */ /* 0x000fc80000800000 */
[C---:B------:R-:W-:Y:S02]  /*2c40*/  FSETP.GEU.AND P0, PT, R31.reuse, RZ, PT ;  /* 0x000000ff1f00720b */ /* 0x040fe40003f0e000 */
[----:B------:R-:W-:Y:S02]  /*2c50*/  FMNMX R2, RZ, R31, !PT ;  /* 0x0000001fff027209 */ /* 0x000fe40007800000 */
[----:B------:R-:W-:-:S03]  /*2c60*/  FSEL R32, -R31, RZ, !P0 ;  /* 0x000000ff1f207208 */ /* 0x000fc60004000100 */
[----:B------:R0:W-:Y:S04]  /*2c70*/  STS [R29+0x800], R2 ;  /* 0x000800021d007388 */ /* 0x0001e80000000800 */
[----:B------:R0:W-:Y:S01]  /*2c80*/  STS [R29+0xc00], R32 ;  /* 0x000c00201d007388 */ /* 0x0001e20000000800 */
[----:B------:R-:W-:Y:S05]  /*2c90*/  BRA `(.L_x_126) ;  /* 0x0000000000087947 */ /* 0x000fea0003800000 */
.L_x_125:
[----:B------:R1:W-:Y:S04]  /*2ca0*/  STS [R29+0x800], RZ ;  /* 0x000800ff1d007388 */ /* 0x0003e80000000800 */
[----:B------:R1:W-:Y:S02]  /*2cb0*/  STS [R29+0xc00], RZ ;  /* 0x000c00ff1d007388 */ /* 0x0003e40000000800 */
.L_x_126:
[----:B------:R-:W-:Y:S05]  /*2cc0*/  BSYNC.RECONVERGENT B2 ;  /* 0x0000000000027941 */ /* 0x000fea0003800200 */
.L_x_124:
[----:B--23--:R-:W-:-:S04]  /*2cd0*/  LOP3.LUT R31, R5, 0x3, RZ, 0xc0, !PT ;  /* 0x00000003051f7812 */ /* 0x00cfc800078ec0ff */
[----:B------:R-:W-:-:S13]  /*2ce0*/  ISETP.NE.AND P0, PT, R31, 0x1, PT ;  /* 0x000000011f00780c */ /* 0x000fda0003f05270 */
[----:B------:R-:W-:Y:S05]  /*2cf0*/  @!P0 BRA `(.L_x_123) ;  /* 0x0000000000a88947 */ /* 0x000fea0003800000 */
[----:B0-----:R0:W2:Y:S01]  /*2d00*/  LDS R2, [R23+0x4] ;  /* 0x0000040017027984 */ /* 0x0010a20000000800 */
[----:B------:R-:W-:Y:S01]  /*2d10*/  VIADD R32, R30, 0x1 ;  /* 0x000000011e207836 */ /* 0x000fe20000000000 */
[----:B------:R-:W-:Y:S04]  /*2d20*/  BSSY.RECONVERGENT B2, `(.L_x_127) ;  /* 0x0000012000027945 */ /* 0x000fe80003800200 */
[----:B------:R-:W-:-:S13]  /*2d30*/  ISETP.GE.AND P0, PT, R32, R25, PT ;  /* 0x000000192000720c */ /* 0x000fda0003f06270 */
[----:B0-----:R-:W-:Y:S05]  /*2d40*/  @!P0 BRA `(.L_x_128) ;  /* 0x0000000000348947 */ /* 0x001fea0003800000 */
[----:B------:R-:W-:Y:S02]  /*2d50*/  ISETP.NE.AND P0, PT, R32, R25, PT ;  /* 0x000000192000720c */ /* 0x000fe40003f05270 */
[C---:B------:R-:W-:Y:S02]  /*2d60*/  FSETP.NE.AND P2, PT, |R24|.reuse, +INF , PT ;  /* 0x7f8000001800780b */ /* 0x040fe40003f45200 */
[----:B------:R-:W-:Y:S02]  /*2d70*/  FSEL R3, R24, RZ, P0 ;  /* 0x000000ff18037208 */ /* 0x000fe40000000000 */
[----:B--2---:R-:W-:-:S03]  /*2d80*/  FSETP.NE.AND P1, PT, |R2|, +INF , PT ;  /* 0x7f8000000200780b */ /* 0x004fc60003f25200 */
[----:B------:R-:W-:-:S05]  /*2d90*/  FADD R3, R2, -R3 ;  /* 0x8000000302037221 */ /* 0x000fca0000000000 */
[----:B------:R-:W-:-:S04]  /*2da0*/  @P0 FSEL R3, R3, RZ, P2 ;  /* 0x000000ff03030208 */ /* 0x000fc80001000000 */
[----:B------:R-:W-:-:S04]  /*2db0*/  FSEL R3, R3, RZ, P1 ;  /* 0x000000ff03037208 */ /* 0x000fc80000800000 */
[C---:B------:R-:W-:Y:S02]  /*2dc0*/  FSETP.GEU.AND P0, PT, R3.reuse, RZ, PT ;  /* 0x000000ff0300720b */ /* 0x040fe40003f0e000 */
[----:B------:R-:W-:Y:S02]  /*2dd0*/  FMNMX R24, RZ, R3, !PT ;  /* 0x00000003ff187209 */ /* 0x000fe40007800000 */
[----:B------:R-:W-:-:S03]  /*2de0*/  FSEL R32, -R3, RZ, !P0 ;  /* 0x000000ff03207208 */ /* 0x000fc60004000100 */
[----:B------:R3:W-:Y:S04]  /*2df0*/  STS [R29+0x804], R24 ;  /* 0x000804181d007388 */ /* 0x0007e80000000800 */
[----:B------:R3:W-:Y:S01]  /*2e00*/  STS [R29+0xc04], R32 ;  /* 0x000c04201d007388 */ /* 0x0007e20000000800 */
[----:B------:R-:W-:Y:S05]  /*2e10*/  BRA `(.L_x_129) ;  /* 0x0000000000087947 */ /* 0x000fea0003800000 */
.L_x_128:
[----:B------:R0:W-:Y:S04]  /*2e20*/  STS [R29+0x804], RZ ;  /* 0x000804ff1d007388 */ /* 0x0001e80000000800 */
[----:B------:R0:W-:Y:S02]  /*2e30*/  STS [R29+0xc04], RZ ;  /* 0x000c04ff1d007388 */ /* 0x0001e40000000800 */
.L_x_129:
[----:B------:R-:W-:Y:S05]  /*2e40*/  BSYNC.RECONVERGENT B2 ;  /* 0x0000000000027941 */ /* 0x000fea0003800200 */
.L_x_127:
[----:B------:R-:W-:-:S13]  /*2e50*/  ISETP.NE.AND P0, PT, R31, 0x2, PT ;  /* 0x000000021f00780c */ /* 0x000fda0003f05270 */
[----:B------:R-:W-:Y:S05]  /*2e60*/  @!P0 BRA `(.L_x_123) ;  /* 0x00000000004c8947 */ /* 0x000fea0003800000 */
[----:B------:R-:W-:-:S05]  /*2e70*/  VIADD R30, R30, 0x2 ;  /* 0x000000021e1e7836 */ /* 0x000fca0000000000 */
[----:B------:R-:W-:-:S13]  /*2e80*/  ISETP.GE.AND P0, PT, R30, R25, PT ;  /* 0x000000191e00720c */ /* 0x000fda0003f06270 */
[----:B------:R-:W-:Y:S05]  /*2e90*/  @!P0 BRA `(.L_x_130) ;  /* 0x0000000000388947 */ /* 0x000fea0003800000 */
[----:B------:R-:W4:Y:S01]  /*2ea0*/  LDS R23, [R23+0x8] ;  /* 0x0000080017177984 */ /* 0x000f220000000800 */
[----:B------:R-:W-:Y:S02]  /*2eb0*/  ISETP.NE.AND P0, PT, R30, R25, PT ;  /* 0x000000191e00720c */ /* 0x000fe40003f05270 */
[C---:B--2---:R-:W-:Y:S02]  /*2ec0*/  FSETP.NE.AND P2, PT, |R2|.reuse, +INF , PT ;  /* 0x7f8000000200780b */ /* 0x044fe40003f45200 */
[----:B---3--:R-:W-:-:S05]  /*2ed0*/  FSEL R24, R2, RZ, P0 ;  /* 0x000000ff02187208 */ /* 0x008fca0000000000 */
[C---:B----4-:R-:W-:Y:S01]  /*2ee0*/  FADD R24, R23.reuse, -R24 ;  /* 0x8000001817187221 */ /* 0x050fe20000000000 */
[----:B------:R-:W-:-:S04]  /*2ef0*/  FSETP.NE.AND P1, PT, |R23|, +INF , PT ;  /* 0x7f8000001700780b */ /* 0x000fc80003f25200 */
        /* <DEDUP_REMOVED lines=8> */
.L_x_130:
[----:B------:R4:W-:Y:S04]  /*2f80*/  STS [R29+0x808], RZ ;  /* 0x000808ff1d007388 */ /* 0x0009e80000000800 */
[----:B------:R4:W-:Y:S02]  /*2f90*/  STS [R29+0xc08], RZ ;  /* 0x000c08ff1d007388 */ /* 0x0009e40000000800 */
.L_x_123:
[----:B------:R-:W-:Y:S05]  /*2fa0*/  BSYNC.RECONVERGENT B1 ;  /* 0x0000000000017941 */ /* 0x000fea0003800200 */
.L_x_122:
[----:B------:R-:W-:Y:S01]  /*2fb0*/  UISETP.LT.AND UP0, UPT, UR8, 0x100, UPT ;  /* 0x000001000800788c */ /* 0x000fe2000bf01270 */
[----:B------:R-:W3:Y:S03]  /*2fc0*/  S2UR UR10, SR_CgaCtaId ;  /* 0x00000000000a79c3 */ /* 0x000ee60000008800 */
[----:B------:R-:W-:-:S04]  /*2fd0*/  USEL UR5, UR8, 0x100, UP0 ;  /* 0x0000010008057887 */ /* 0x000fc80008000000 */
[----:B------:R-:W-:-:S09]  /*2fe0*/  ULEA UR5, UR5, UR7, 0x2 ;  /* 0x0000000705057291 */ /* 0x000fd2000f8e10ff */
[----:B0-2---:R-:W0:Y:S01]  /*2ff0*/  LDS R2, [UR5+-0x4] ;  /* 0xfffffc05ff027984 */ /* 0x005e220008000800 */
[----:B------:R-:W-:Y:S02]  /*3000*/  UMOV UR5, 0x400 ;  /* 0x0000040000057882 */ /* 0x000fe40000000000 */
[----:B------:R-:W-:Y:S02]  /*3010*/  IMAD.U32 R23, RZ, RZ, UR5 ;  /* 0x00000005ff177e24 */ /* 0x000fe4000f8e00ff */
[----:B---34-:R-:W-:-:S05]  /*3020*/  IMAD.U32 R32, RZ, RZ, UR10 ;  /* 0x0000000aff207e24 */ /* 0x018fca000f8e00ff */
[----:B------:R-:W-:Y:S02]  /*3030*/  LEA R24, R32, R23, 0x18 ;  /* 0x0000001720187211 */ /* 0x000fe400078ec0ff */
[----:B0-----:R-:W-:-:S04]  /*3040*/  FSETP.NE.AND P0, PT, |R2|, +INF , PT ;  /* 0x7f8000000200780b */ /* 0x001fc80003f05200 */
[----:B------:R-:W-:-:S05]  /*3050*/  SEL R3, RZ, 0x1, !P0 ;  /* 0x00000001ff037807 */ /* 0x000fca0004000000 */
[----:B------:R0:W-:Y:S04]  /*3060*/  STS.64 [R24+0x28], R2 ;  /* 0x0000280218007388 */ /* 0x0001e80000000a00 */
.L_x_105:
[----:B------:R-:W-:Y:S05]  /*3070*/  BSYNC.RECONVERGENT B0 ;  /* 0x0000000000007941 */ /* 0x000fea0003800200 */
.L_x_104:
[----:B------:R-:W-:Y:S01]  /*3080*/  BAR.SYNC.DEFER_BLOCKING 0x0 ;  /* 0x0000000000007b1d */ /* 0x000fe20000010000 */
[----:B------:R-:W-:-:S04]  /*3090*/  UIADD3 UR4, UPT, UPT, UR4, 0x1, URZ ;  /* 0x0000000104047890 */ /* 0x000fc8000fffe0ff */
[----:B------:R-:W-:-:S09]  /*30a0*/  UISETP.GE.AND UP0, UPT, UR4, UR6, UPT ;  /* 0x000000060400728c */ /* 0x000fd2000bf06270 */
[----:B------:R-:W-:Y:S05]  /*30b0*/  BRA.U UP0, `(.L_x_131) ;  /* 0x00000005006c7547 */ /* 0x000fea000b800000 */
[----:B0-----:R-:W0:Y:S01]  /*30c0*/  LDC R3, c[0x0][0x398] ;  /* 0x0000e600ff037b82 */ /* 0x001e220000000800 */
[----:B------:R-:W-:-:S06]  /*30d0*/  USHF.L.U32 UR15, UR4, 0x8, URZ ;  /* 0x00000008040f7899 */ /* 0x000fcc00080006ff */
[----:B------:R-:W-:-:S05]  /*30e0*/  IMAD R30, RZ, RZ, -UR15 ;  /* 0x8000000fff1e7e24 */ /* 0x000fca000f8e02ff */
[----:B0-----:R-:W-:Y:S02]  /*30f0*/  VIADDMNMX R30, R30, R3, 0x100, PT ;  /* 0x000001001e1e7446 */ /* 0x001fe40003800103 */
[----:B------:R-:W-:Y:S02]  /*3100*/  CS2R R24, SR_GLOBALTIMERLO ;  /* 0x0000000000187805 */ /* 0x000fe40000015200 */
[----:B------:R-:W-:Y:S01]  /*3110*/  LEA R23, R32, R23, 0x18 ;  /* 0x0000001720177211 */ /* 0x000fe200078ec0ff */
[----:B------:R-:W-:Y:S01]  /*3120*/  BSSY B0, `(.L_x_132) ;  /* 0x0000025000007945 */ /* 0x000fe20003800000 */
[----:B------:R-:W-:Y:S02]  /*3130*/  LOP3.LUT R2, R15, 0xff, RZ, 0xc0, !PT ;  /* 0x000000ff0f027812 */ /* 0x000fe400078ec0ff */
[----:B------:R-:W-:-:S03]  /*3140*/  LOP3.LUT R3, R0, 0x1, RZ, 0xc0, !PT ;  /* 0x0000000100037812 */ /* 0x000fc600078ec0ff */
[----:B------:R-:W-:Y:S01]  /*3150*/  IMAD R2, R2, 0x10, R23 ;  /* 0x0000001002027824 */ /* 0x000fe200078e0217 */
[----:B------:R-:W-:-:S04]  /*3160*/  SHF.L.U32 R3, R3, 0x1f, RZ ;  /* 0x0000001f03037819 */ /* 0x000fc800000006ff */
[----:B------:R-:W0:Y:S02]  /*3170*/  SYNCS.PHASECHK.TRANS64.TRYWAIT P0, [R2+URZ+0x8], R3 ;  /* 0x00000803020075a7 */ /* 0x000e2400080011ff */
[----:B0-----:R-:W-:Y:S05]  /*3180*/  @P0 BRA `(.L_x_133) ;  /* 0x0000000000780947 */ /* 0x001fea0003800000 */
[----:B-1----:R-:W-:-:S07]  /*3190*/  IMAD.MOV.U32 R31, RZ, RZ, RZ ;  /* 0x000000ffff1f7224 */ /* 0x002fce00078e00ff */
.L_x_137:
        /* <DEDUP_REMOVED lines=13> */
.L_x_136:
        /* <DEDUP_REMOVED lines=9> */
.L_x_135:
[----:B------:R-:W-:Y:S05]  /*3300*/  BSYNC B1 ;  /* 0x0000000000017941 */ /* 0x000fea0003800000 */
.L_x_134:
[----:B------:R-:W-:Y:S02]  /*3310*/  LOP3.LUT R2, R15, 0xff, RZ, 0xc0, !PT ;  /* 0x000000ff0f027812 */ /* 0x000fe400078ec0ff */
[----:B------:R-:W-:-:S03]  /*3320*/  LOP3.LUT R3, R0, 0x1, RZ, 0xc0, !PT ;  /* 0x0000000100037812 */ /* 0x000fc600078ec0ff */
[----:B------:R-:W-:Y:S01]  /*3330*/  IMAD R2, R2, 0x10, R23 ;  /* 0x0000001002027824 */ /* 0x000fe200078e0217 */
[----:B------:R-:W-:-:S04]  /*3340*/  SHF.L.U32 R3, R3, 0x1f, RZ ;  /* 0x0000001f03037819 */ /* 0x000fc800000006ff */
[----:B------:R-:W0:Y:S02]  /*3350*/  SYNCS.PHASECHK.TRANS64.TRYWAIT P0, [R2+URZ+0x8], R3 ;  /* 0x00000803020075a7 */ /* 0x000e2400080011ff */
[----:B0-----:R-:W-:Y:S05]  /*3360*/  @!P0 BRA `(.L_x_137) ;  /* 0xfffffffc008c8947 */ /* 0x001fea000383ffff */
.L_x_133:
[----:B------:R-:W-:Y:S05]  /*3370*/  BSYNC B0 ;  /* 0x0000000000007941 */ /* 0x000fea0003800000 */
.L_x_132:
[----:B------:R-:W-:Y:S01]  /*3380*/  ISETP.GE.AND P0, PT, R21, R30, PT ;  /* 0x0000001e1500720c */ /* 0x000fe20003f06270 */
[----:B------:R-:W-:-:S12]  /*3390*/  BSSY.RECONVERGENT B0, `(.L_x_138) ;  /* 0x0000018000007945 */ /* 0x000fd80003800200 */
[----:B------:R-:W-:Y:S05]  /*33a0*/  @P0 BRA `(.L_x_139) ;  /* 0x0000000000580947 */ /* 0x000fea0003800000 */
[----:B------:R-:W-:Y:S01]  /*33b0*/  ISETP.NE.AND P1, PT, R17, RZ, PT ;  /* 0x000000ff1100720c */ /* 0x000fe20003f25270 */
[----:B------:R-:W-:-:S12]  /*33c0*/  IMAD.MOV.U32 R23, RZ, RZ, R21 ;  /* 0x000000ffff177224 */ /* 0x000fd800078e0015 */
.L_x_142:
[----:B------:R-:W-:Y:S04]  /*33d0*/  BSSY.RECONVERGENT B1, `(.L_x_140) ;  /* 0x0000010000017945 */ /* 0x000fe80003800200 */
[----:B0-----:R-:W-:Y:S05]  /*33e0*/  @P1 BRA `(.L_x_141) ;  /* 0x0000000000381947 */ /* 0x001fea0003800000 */
[----:B------:R-:W0:Y:S01]  /*33f0*/  S2UR UR9, SR_CgaCtaId ;  /* 0x00000000000979c3 */ /* 0x000e220000008800 */
[----:B------:R-:W-:Y:S01]  /*3400*/  UMOV UR5, 0x400 ;  /* 0x0000040000057882 */ /* 0x000fe20000000000 */
[----:B------:R-:W-:Y:S02]  /*3410*/  ULOP3.LUT UR10, UR15, 0x100, URZ, 0xc0, !UPT ;  /* 0x000001000f0a7892 */ /* 0x000fe4000f8ec0ff */
[----:B------:R-:W-:Y:S01]  /*3420*/  VIADD R25, R23, UR15 ;  /* 0x0000000f17197c36 */ /* 0x000fe20008000000 */
[----:B------:R-:W-:-:S03]  /*3430*/  UIADD3 UR5, UPT, UPT, UR5, 0x30, URZ ;  /* 0x0000003005057890 */ /* 0x000fc6000fffe0ff */
[----:B------:R-:W2:Y:S01]  /*3440*/  LDC.64 R2, c[0x0][0x380] ;  /* 0x0000e000ff027b82 */ /* 0x000ea20000000a00 */
[----:B------:R-:W-:Y:S01]  /*3450*/  VIADD R24, R23, UR10 ;  /* 0x0000000a17187c36 */ /* 0x000fe20008000000 */
[----:B0-----:R-:W-:Y:S01]  /*3460*/  ULEA UR5, UR9, UR5, 0x18 ;  /* 0x0000000509057291 */ /* 0x001fe2000f8ec0ff */
[----:B--2---:R-:W-:-:S05]  /*3470*/  IMAD.WIDE.U32 R2, R25, 0x4, R2 ;  /* 0x0000000419027825 */ /* 0x004fca00078e0002 */
[----:B------:R-:W-:-:S05]  /*3480*/  LEA R25, R24, UR5, 0x2 ;  /* 0x0000000518197c11 */ /* 0x000fca000f8e10ff */
[----:B------:R-:W-:Y:S01]  /*3490*/  @!PT LDS RZ, [RZ] ;  /* 0x00000000fffff984 */ /* 0x000fe20000000800 */
[----:B------:R-:W-:Y:S01]  /*34a0*/  @!PT LDS RZ, [RZ] ;  /* 0x00000000fffff984 */ /* 0x000fe20000000800 */
[----:B------:R-:W-:Y:S01]  /*34b0*/  @!PT LDS RZ, [RZ] ;  /* 0x00000000fffff984 */ /* 0x000fe20000000800 */
[----:B------:R0:W-:Y:S02]  /*34c0*/  LDGSTS.E [R25], desc[UR12][R2.64] ;  /* 0x0000000002197fae */ /* 0x0001e4000b9a100c */
.L_x_141:
[----:B------:R-:W-:Y:S05]  /*34d0*/  BSYNC.RECONVERGENT B1 ;  /* 0x0000000000017941 */ /* 0x000fea0003800200 */
.L_x_140:
[----:B------:R-:W-:-:S05]  /*34e0*/  VIADD R23, R23, UR11 ;  /* 0x0000000b17177c36 */ /* 0x000fca0008000000 */
[----:B------:R-:W-:-:S13]  /*34f0*/  ISETP.GE.AND P0, PT, R23, R30, PT ;  /* 0x0000001e1700720c */ /* 0x000fda0003f06270 */
[----:B------:R-:W-:Y:S05]  /*3500*/  @!P0 BRA `(.L_x_142) ;  /* 0xfffffffc00b08947 */ /* 0x000fea000383ffff */
.L_x_139:
[----:B------:R-:W-:Y:S05]  /*3510*/  BSYNC.RECONVERGENT B0 ;  /* 0x0000000000007941 */ /* 0x000fea0003800200 */
.L_x_138:
[----:B------:R-:W2:Y:S01]  /*3520*/  S2UR UR9, SR_CgaCtaId ;  /* 0x00000000000979c3 */ /* 0x000ea20000008800 */
[----:B------:R-:W-:Y:S01]  /*3530*/  UMOV UR5, 0x400 ;  /* 0x0000040000057882 */ /* 0x000fe20000000000 */
[----:B0-----:R-:W-:Y:S02]  /*3540*/  LOP3.LUT R2, R15, 0xff, RZ, 0xc0, !PT ;  /* 0x000000ff0f027812 */ /* 0x001fe400078ec0ff */
[----:B------:R-:W-:Y:S01]  /*3550*/  PLOP3.LUT P0, PT, PT, PT, PT, 0x80, 0x8 ;  /* 0x000000000008781c */ /* 0x000fe20003f0f070 */
[----:B--2---:R-:W-:-:S06]  /*3560*/  ULEA UR5, UR9, UR5, 0x18 ;  /* 0x0000000509057291 */ /* 0x004fcc000f8ec0ff */
[----:B------:R-:W-:Y:S01]  /*3570*/  LEA R2, R2, UR5, 0x4 ;  /* 0x0000000502027c11 */ /* 0x000fe2000f8e20ff */
[----:B------:R-:W-:-:S06]  /*3580*/  NOP ;  /* 0x0000000000007918 */ /* 0x000fcc0000000000 */
.L_x_143:
[----:B------:R-:W-:Y:S02]  /*3590*/  PLOP3.LUT P1, PT, P1, P0, PT, 0xf2, 0x2f ;  /* 0x00000000002f781c */ /* 0x000fe40000f21e72 */
[----:B------:R-:W-:-:S08]  /*35a0*/  @P0 R2UR P1, UR5, R2 ;  /* 0x00000000020502ca */ /* 0x000fd00000020000 */
[----:B------:R-:W-:-:S05]  /*35b0*/  @P0 PLOP3.LUT P0, PT, P1, PT, PT, 0x80, 0x8 ;  /* 0x000000000008081c */ /* 0x000fca0000f0f070 */
[----:B------:R-:W-:Y:S01]  /*35c0*/  @!P1 SYNCS.ARRIVE.TRANS64.RED.A0T1 RZ, [UR5], RZ ;  /* 0x000000ffffff99a7 */ /* 0x000fe20008200405 */
[----:B------:R-:W-:Y:S07]  /*35d0*/  @!P1 ARRIVES.LDGSTSBAR.64.TRANSCNT [UR5] ;  /* 0x00000000ff0099b0 */ /* 0x000fee0008002a05 */
[----:B------:R-:W-:Y:S05]  /*35e0*/  @P0 BRA.U.ANY `(.L_x_143) ;  /* 0xfffffffd00e80947 */ /* 0x000fea000393ffff */
[----:B------:R-:W-:Y:S01]  /*35f0*/  VIADD R15, R15, 0x1 ;  /* 0x000000010f0f7836 */ /* 0x000fe20000000000 */
[----:B------:R-:W-:Y:S01]  /*3600*/  NOP ;  /* 0x0000000000007918 */ /* 0x000fe20000000000 */
[----:B------:R0:W-:Y:S03]  /*3610*/  SYNCS.ARRIVE.TRANS64.A1T0 RZ, [R2+URZ], RZ ;  /* 0x000000ff02ff79a7 */ /* 0x0001e600081000ff */
[----:B0-----:R-:W-:-:S04]  /*3620*/  LOP3.LUT R2, R15, 0xff, RZ, 0xc0, !PT ;  /* 0x000000ff0f027812 */ /* 0x001fc800078ec0ff */
[----:B------:R-:W-:-:S04]  /*3630*/  ISETP.NE.AND P0, PT, R2, 0x2, PT ;  /* 0x000000020200780c */ /* 0x000fc80003f05270 */
[----:B------:R-:W-:Y:S02]  /*3640*/  SEL R3, RZ, 0x1, P0 ;  /* 0x00000001ff037807 */ /* 0x000fe40000000000 */
[----:B------:R-:W-:Y:S02]  /*3650*/  SEL R15, R15, RZ, P0 ;  /* 0x000000ff0f0f7207 */ /* 0x000fe40000000000 */
[----:B------:R-:W-:-:S07]  /*3660*/  LOP3.LUT R0, R0, R3, RZ, 0x3c, !PT ;  /* 0x0000000300007212 */ /* 0x000fce00078e3cff */
.L_x_131:
[----:B------:R-:W-:Y:S01]  /*3670*/  UISETP.GE.AND UP0, UPT, UR8, 0x1, UPT ;  /* 0x000000010800788c */ /* 0x000fe2000bf06270 */
[----:B0-----:R-:W-:-:S08]  /*3680*/  PRMT R24, R0, 0x7610, R24 ;  /* 0x0000761000187816 */ /* 0x001fd00000000018 */
[----:B------:R-:W-:Y:S05]  /*3690*/  BRA.U !UP0, `(.L_x_144) ;  /* 0x00000011086c7547 */ /* 0x000fea000b800000 */
[----:B------:R-:W-:Y:S01]  /*36a0*/  ISETP.GE.AND P0, PT, R8, 0x2, PT ;  /* 0x000000020800780c */ /* 0x000fe20003f06270 */
[----:B------:R-:W-:Y:S01]  /*36b0*/  BSSY.RECONVERGENT B2, `(.L_x_145) ;  /* 0x00000b7000027945 */ /* 0x000fe20003800200 */
[----:B------:R-:W-:-:S11]  /*36c0*/  IMAD.MOV.U32 R23, RZ, RZ, RZ ;  /* 0x000000ffff177224 */ /* 0x000fd600078e00ff */
[----:B------:R-:W-:Y:S05]  /*36d0*/  @!P0 BRA `(.L_x_146) ;  /* 0x0000000800d08947 */ /* 0x000fea0003800000 */
[----:B------:R-:W-:Y:S01]  /*36e0*/  BSSY.RECONVERGENT B3, `(.L_x_146) ;  /* 0x00000b3000037945 */ /* 0x000fe20003800200 */
[----:B------:R-:W-:-:S07]  /*36f0*/  IMAD.MOV.U32 R25, RZ, RZ, RZ ;  /* 0x000000ffff197224 */ /* 0x000fce00078e00ff */
.L_x_161:
[----:B------:R-:W0:Y:S01]  /*3700*/  S2UR UR9, SR_CgaCtaId ;  /* 0x00000000000979c3 */ /* 0x000e220000008800 */
[----:B------:R-:W-:Y:S01]  /*3710*/  IMAD R30, R6, 0x100, R25 ;  /* 0x00000100061e7824 */ /* 0x000fe200078e0219 */
[----:B------:R-:W-:Y:S01]  /*3720*/  UMOV UR5, 0x400 ;  /* 0x0000040000057882 */ /* 0x000fe20000000000 */
[----:B------:R-:W-:Y:S01]  /*3730*/  BSSY.RECONVERGENT B4, `(.L_x_147) ;  /* 0x0000055000047945 */ /* 0x000fe20003800200 */
[----:B------:R-:W-:Y:S01]  /*3740*/  UIADD3 UR5, UPT, UPT, UR5, 0x30, URZ ;  /* 0x0000003005057890 */ /* 0x000fe2000fffe0ff */
[----:B------:R-:W-:Y:S01]  /*3750*/  LEA R23, R25, UR7, 0x2 ;  /* 0x0000000719177c11 */ /* 0x000fe2000f8e10ff */
[----:B-1----:R-:W-:Y:S01]  /*3760*/  IMAD.MOV.U32 R31, RZ, RZ, 0x7fffffff ;  /* 0x7fffffffff1f7424 */ /* 0x002fe200078e00ff */
[----:B------:R-:W-:Y:S01]  /*3770*/  ISETP.GE.AND P0, PT, R30, R7, PT ;  /* 0x000000071e00720c */ /* 0x000fe20003f06270 */
[----:B------:R-:W-:Y:S01]  /*3780*/  IMAD.MOV.U32 R3, RZ, RZ, R30 ;  /* 0x000000ffff037224 */ /* 0x000fe200078e001e */
[----:B0-----:R-:W-:-:S06]  /*3790*/  ULEA UR5, UR9, UR5, 0x18 ;  /* 0x0000000509057291 */ /* 0x001fcc000f8ec0ff */
[----:B------:R-:W-:-:S05]  /*37a0*/  LEA R29, R25, UR5, 0x2 ;  /* 0x00000005191d7c11 */ /* 0x000fca000f8e10ff */
[----:B------:R-:W-:Y:S05]  /*37b0*/  @!P0 BRA `(.L_x_148) ;  /* 0x0000000400308947 */ /* 0x000fea0003800000 */
[----:B------:R-:W-:-:S13]  /*37c0*/  ISETP.GE.AND P0, PT, R30, R13, PT ;  /* 0x0000000d1e00720c */ /* 0x000fda0003f06270 */
[----:B------:R-:W-:Y:S05]  /*37d0*/  @P0 BRA `(.L_x_149) ;  /* 0x0000000000e40947 */ /* 0x000fea0003800000 */
[----:B------:R-:W0:Y:S01]  /*37e0*/  LDS R0, [R29+0x800] ;  /* 0x000800001d007984 */ /* 0x000e220000000800 */
[----:B------:R-:W-:-:S03]  /*37f0*/  ISETP.NE.AND P0, PT, R30, R7, PT ;  /* 0x000000071e00720c */ /* 0x000fc60003f05270 */
[----:B------:R-:W1:Y:S01]  /*3800*/  LDS R3, [R29+0xc00] ;  /* 0x000c00001d037984 */ /* 0x000e620000000800 */
[----:B0-----:R-:W-:Y:S01]  /*3810*/  FADD R9, -R9, R0 ;  /* 0x0000000009097221 */ /* 0x001fe20000000100 */
[----:B-1----:R-:W-:-:S03]  /*3820*/  FADD R3, -R10, R3 ;  /* 0x000000030a037221 */ /* 0x002fc60000000100 */
[----:B------:R-:W-:Y:S01]  /*3830*/  FADD R0, R26, R9 ;  /* 0x000000091a007221 */ /* 0x000fe20000000000 */
[----:B------:R-:W-:-:S03]  /*3840*/  FADD R2, R28, R3 ;  /* 0x000000031c027221 */ /* 0x000fc60000000000 */
[----:B------:R-:W-:Y:S01]  /*3850*/  FADD R10, -R26, R0 ;  /* 0x000000001a0a7221 */ /* 0x000fe20000000100 */
[----:B------:R-:W-:-:S03]  /*3860*/  FADD R26, -R28, R2 ;  /* 0x000000021c1a7221 */ /* 0x000fc60000000100 */
[----:B------:R-:W-:Y:S01]  /*3870*/  FADD R9, -R9, R10 ;  /* 0x0000000a09097221 */ /* 0x000fe20000000100 */
[----:B------:R-:W-:Y:S02]  /*3880*/  IMAD.MOV.U32 R28, RZ, RZ, R2 ;  /* 0x000000ffff1c7224 */ /* 0x000fe400078e0002 */
[----:B------:R-:W-:Y:S01]  /*3890*/  FADD R10, -R3, R26 ;  /* 0x0000001a030a7221 */ /* 0x000fe20000000100 */
[----:B------:R-:W-:Y:S02]  /*38a0*/  IMAD.MOV.U32 R3, RZ, RZ, R30 ;  /* 0x000000ffff037224 */ /* 0x000fe400078e001e */
[----:B------:R-:W-:Y:S01]  /*38b0*/  IMAD.MOV.U32 R26, RZ, RZ, R0 ;  /* 0x000000ffff1a7224 */ /* 0x000fe200078e0000 */
[----:B------:R-:W-:Y:S06]  /*38c0*/  @P0 BRA `(.L_x_148) ;  /* 0x0000000000ec0947 */ /* 0x000fec0003800000 */
        /* <DEDUP_REMOVED lines=10> */
[----:B------:R-:W-:-:S07]  /*3970*/  MOV R26, 0x3990 ;  /* 0x00003990001a7802 */ /* 0x000fce0000000f00 */
[----:B------:R-:W-:Y:S05]  /*3980*/  CALL.REL.NOINC `($__internal_3_$__cuda_sm3x_div_rn_noftz_f32_slowpath) ;  /* 0x0000001400507944 */ /* 0x000fea0003c00000 */
[----:B------:R-:W-:-:S07]  /*3990*/  IMAD.MOV.U32 R11, RZ, RZ, R3 ;  /* 0x000000ffff0b7224 */ /* 0x000fce00078e0003 */
.L_x_151:
[----:B------:R-:W-:Y:S05]  /*39a0*/  BSYNC.RECONVERGENT B5 ;  /* 0x0000000000057941 */ /* 0x000fea0003800200 */
.L_x_150:
        /* <DEDUP_REMOVED lines=12> */
.L_x_153:
[----:B------:R-:W-:Y:S05]  /*3a70*/  BSYNC.RECONVERGENT B5 ;  /* 0x0000000000057941 */ /* 0x000fea0003800200 */
.L_x_152:
[----:B------:R-:W0:Y:S01]  /*3a80*/  LDS R28, [R23] ;  /* 0x00000000171c7984 */ /* 0x000e220000000800 */
[----:B------:R-:W-:Y:S01]  /*3a90*/  FMUL R27, R16, -R11 ;  /* 0x8000000b101b7220 */ /* 0x000fe20000400000 */
[----:B------:R-:W-:-:S03]  /*3aa0*/  FADD R26, -R20, 1 ;  /* 0x3f800000141a7421 */ /* 0x000fc60000000100 */
[----:B------:R-:W-:-:S05]  /*3ab0*/  FFMA R27, R14, R3, R27 ;  /* 0x000000030e1b7223 */ /* 0x000fca000000001b */
[C---:B------:R-:W-:Y:S02]  /*3ac0*/  FSET.BF.GE.AND R31, R27.reuse, RZ, PT ;  /* 0x000000ff1b1f720a */ /* 0x040fe40003806000 */
[----:B------:R-:W-:-:S03]  /*3ad0*/  FSETP.GE.AND P0, PT, R27, RZ, PT ;  /* 0x000000ff1b00720b */ /* 0x000fc60003f06000 */
[----:B------:R-:W-:-:S04]  /*3ae0*/  FFMA R26, R31, R26, R20 ;  /* 0x0000001a1f1a7223 */ /* 0x000fc80000000014 */
[----:B0-----:R-:W-:Y:S01]  /*3af0*/  FFMA R31, R27, R26, R28 ;  /* 0x0000001a1b1f7223 */ /* 0x001fe2000000001c */
[----:B------:R-:W-:Y:S02]  /*3b00*/  IMAD.MOV.U32 R27, RZ, RZ, R3 ;  /* 0x000000ffff1b7224 */ /* 0x000fe400078e0003 */
[----:B------:R-:W-:Y:S02]  /*3b10*/  IMAD.MOV.U32 R26, RZ, RZ, R0 ;  /* 0x000000ffff1a7224 */ /* 0x000fe400078e0000 */
[----:B------:R-:W-:Y:S01]  /*3b20*/  FSETP.NE.AND P1, PT, |R31|, +INF , PT ;  /* 0x7f8000001f00780b */ /* 0x000fe20003f25200 */
[----:B------:R-:W-:Y:S02]  /*3b30*/  IMAD.MOV.U32 R28, RZ, RZ, R2 ;  /* 0x000000ffff1c7224 */ /* 0x000fe400078e0002 */
[----:B------:R-:W-:-:S10]  /*3b40*/  IMAD.MOV.U32 R3, RZ, RZ, R7 ;  /* 0x000000ffff037224 */ /* 0x000fd400078e0007 */
[----:B------:R-:W-:Y:S01]  /*3b50*/  @!P1 FSEL R31, R31, RZ, P0 ;  /* 0x000000ff1f1f9208 */ /* 0x000fe20000000000 */
[----:B------:R-:W-:Y:S06]  /*3b60*/  BRA `(.L_x_148) ;  /* 0x0000000000447947 */ /* 0x000fec0003800000 */
.L_x_149:
[----:B------:R-:W0:Y:S01]  /*3b70*/  LDS R0, [R29+0x800] ;  /* 0x000800001d007984 */ /* 0x000e220000000800 */
[----:B------:R-:W-:-:S03]  /*3b80*/  FADD R33, -R20, 1 ;  /* 0x3f80000014217421 */ /* 0x000fc60000000100 */
[----:B------:R-:W1:Y:S04]  /*3b90*/  LDS R2, [R29+0xc00] ;  /* 0x000c00001d027984 */ /* 0x000e680000000800 */
[----:B------:R-:W2:Y:S01]  /*3ba0*/  LDS R32, [R23] ;  /* 0x0000000017207984 */ /* 0x000ea20000000800 */
[----:B0-----:R-:W-:Y:S01]  /*3bb0*/  FADD R0, -R11, R0 ;  /* 0x000000000b007221 */ /* 0x001fe20000000100 */
[----:B-1----:R-:W-:-:S03]  /*3bc0*/  FADD R2, -R27, R2 ;  /* 0x000000021b027221 */ /* 0x002fc60000000100 */
[-C--:B------:R-:W-:Y:S01]  /*3bd0*/  FFMA R11, R0, R22.reuse, R11 ;  /* 0x00000016000b7223 */ /* 0x080fe2000000000b */
[----:B------:R-:W-:-:S03]  /*3be0*/  FFMA R27, R2, R22, R27 ;  /* 0x00000016021b7223 */ /* 0x000fc6000000001b */
[----:B------:R-:W-:-:S04]  /*3bf0*/  FMUL R3, R16, -R11 ;  /* 0x8000000b10037220 */ /* 0x000fc80000400000 */
[----:B------:R-:W-:-:S05]  /*3c00*/  FFMA R3, R14, R27, R3 ;  /* 0x0000001b0e037223 */ /* 0x000fca0000000003 */
[C---:B------:R-:W-:Y:S02]  /*3c10*/  FSET.BF.GE.AND R31, R3.reuse, RZ, PT ;  /* 0x000000ff031f720a */ /* 0x040fe40003806000 */
[----:B------:R-:W-:-:S03]  /*3c20*/  FSETP.GE.AND P0, PT, R3, RZ, PT ;  /* 0x000000ff0300720b */ /* 0x000fc60003f06000 */
[----:B------:R-:W-:-:S04]  /*3c30*/  FFMA R0, R33, R31, R20 ;  /* 0x0000001f21007223 */ /* 0x000fc80000000014 */
[----:B--2---:R-:W-:Y:S01]  /*3c40*/  FFMA R31, R3, R0, R32 ;  /* 0x00000000031f7223 */ /* 0x004fe20000000020 */
[----:B------:R-:W-:-:S04]  /*3c50*/  IMAD.MOV.U32 R3, RZ, RZ, R30 ;  /* 0x000000ffff037224 */ /* 0x000fc800078e001e */
[----:B------:R-:W-:-:S13]  /*3c60*/  FSETP.NE.AND P1, PT, |R31|, +INF , PT ;  /* 0x7f8000001f00780b */ /* 0x000fda0003f25200 */
[----:B------:R-:W-:-:S07]  /*3c70*/  @!P1 FSEL R31, R31, RZ, P0 ;  /* 0x000000ff1f1f9208 */ /* 0x000fce0000000000 */
.L_x_148:
[----:B------:R-:W-:Y:S05]  /*3c80*/  BSYNC.RECONVERGENT B4 ;  /* 0x0000000000047941 */ /* 0x000fea0003800200 */
.L_x_147:
[----:B------:R-:W-:Y:S01]  /*3c90*/  IMAD.WIDE.U32 R2, R3, 0x4, R18 ;  /* 0x0000000403027825 */ /* 0x000fe200078e0012 */
[----:B------:R-:W-:Y:S03]  /*3ca0*/  BSSY.RECONVERGENT B4, `(.L_x_154) ;  /* 0x0000050000047945 */ /* 0x000fe60003800200 */
[----:B------:R-:W-:Y:S01]  /*3cb0*/  VIADD R30, R30, 0x1 ;  /* 0x000000011e1e7836 */ /* 0x000fe20000000000 */
[----:B------:R0:W-:Y:S01]  /*3cc0*/  STG.E desc[UR12][R2.64], R31 ;  /* 0x0000001f02007986 */ /* 0x0001e2000c10190c */
[----:B------:R-:W-:-:S03]  /*3cd0*/  IMAD.MOV.U32 R33, RZ, RZ, 0x7fffffff ;  /* 0x7fffffffff217424 */ /* 0x000fc600078e00ff */
[----:B------:R-:W-:-:S13]  /*3ce0*/  ISETP.GE.AND P0, PT, R30, R7, PT ;  /* 0x000000071e00720c */ /* 0x000fda0003f06270 */
[----:B0-----:R-:W-:Y:S05]  /*3cf0*/  @!P0 BRA `(.L_x_155) ;  /* 0x0000000400288947 */ /* 0x001fea0003800000 */
[----:B------:R-:W-:-:S13]  /*3d00*/  ISETP.GE.AND P0, PT, R30, R13, PT ;  /* 0x0000000d1e00720c */ /* 0x000fda0003f06270 */
[----:B------:R-:W-:Y:S05]  /*3d10*/  @!P0 BRA `(.L_x_156) ;  /* 0x0000000000448947 */ /* 0x000fea0003800000 */
[----:B------:R-:W0:Y:S01]  /*3d20*/  LDS R0, [R29+0x804] ;  /* 0x000804001d007984 */ /* 0x000e220000000800 */
[----:B------:R-:W-:-:S03]  /*3d30*/  FADD R33, -R20, 1 ;  /* 0x3f80000014217421 */ /* 0x000fc60000000100 */
[----:B------:R-:W1:Y:S04]  /*3d40*/  LDS R2, [R29+0xc04] ;  /* 0x000c04001d027984 */ /* 0x000e680000000800 */
[----:B------:R-:W2:Y:S01]  /*3d50*/  LDS R32, [R23+0x4] ;  /* 0x0000040017207984 */ /* 0x000ea20000000800 */
        /* <DEDUP_REMOVED lines=9> */
[----:B--2---:R-:W-:-:S05]  /*3df0*/  FFMA R33, R3, R0, R32 ;  /* 0x0000000003217223 */ /* 0x004fca0000000020 */
[----:B------:R-:W-:-:S13]  /*3e00*/  FSETP.NE.AND P1, PT, |R33|, +INF , PT ;  /* 0x7f8000002100780b */ /* 0x000fda0003f25200 */
[----:B------:R-:W-:Y:S01]  /*3e10*/  @!P1 FSEL R33, R33, RZ, P0 ;  /* 0x000000ff21219208 */ /* 0x000fe20000000000 */
[----:B------:R-:W-:Y:S06]  /*3e20*/  BRA `(.L_x_155) ;  /* 0x0000000000dc7947 */ /* 0x000fec0003800000 */
.L_x_156:
[----:B------:R-:W0:Y:S01]  /*3e30*/  LDS R0, [R29+0x804] ;  /* 0x000804001d007984 */ /* 0x000e220000000800 */
[----:B------:R-:W-:-:S03]  /*3e40*/  ISETP.NE.AND P0, PT, R30, R7, PT ;  /* 0x000000071e00720c */ /* 0x000fc60003f05270 */
[----:B------:R-:W1:Y:S01]  /*3e50*/  LDS R3, [R29+0xc04] ;  /* 0x000c04001d037984 */ /* 0x000e620000000800 */
[----:B0-----:R-:W-:Y:S01]  /*3e60*/  FADD R9, -R9, R0 ;  /* 0x0000000009097221 */ /* 0x001fe20000000100 */
[----:B-1----:R-:W-:-:S03]  /*3e70*/  FADD R3, -R10, R3 ;  /* 0x000000030a037221 */ /* 0x002fc60000000100 */
[----:B------:R-:W-:Y:S01]  /*3e80*/  FADD R35, R26, R9 ;  /* 0x000000091a237221 */ /* 0x000fe20000000000 */
[----:B------:R-:W-:-:S03]  /*3e90*/  FADD R37, R28, R3 ;  /* 0x000000031c257221 */ /* 0x000fc60000000000 */
[--C-:B------:R-:W-:Y:S01]  /*3ea0*/  FADD R0, -R26, R35.reuse ;  /* 0x000000231a007221 */ /* 0x100fe20000000100 */
[----:B------:R-:W-:Y:S02]  /*3eb0*/  IMAD.MOV.U32 R26, RZ, RZ, R35 ;  /* 0x000000ffff1a7224 */ /* 0x000fe400078e0023 */
[--C-:B------:R-:W-:Y:S01]  /*3ec0*/  FADD R10, -R28, R37.reuse ;  /* 0x000000251c0a7221 */ /* 0x100fe20000000100 */
[----:B------:R-:W-:Y:S01]  /*3ed0*/  FADD R9, -R9, R0 ;  /* 0x0000000009097221 */ /* 0x000fe20000000100 */
[----:B------:R-:W-:Y:S02]  /*3ee0*/  IMAD.MOV.U32 R28, RZ, RZ, R37 ;  /* 0x000000ffff1c7224 */ /* 0x000fe400078e0025 */
[----:B------:R-:W-:Y:S01]  /*3ef0*/  FADD R10, -R3, R10 ;  /* 0x0000000a030a7221 */ /* 0x000fe20000000100 */
        /* <DEDUP_REMOVED lines=13> */
.L_x_158:
[----:B------:R-:W-:Y:S05]  /*3fd0*/  BSYNC.RECONVERGENT B5 ;  /* 0x0000000000057941 */ /* 0x000fea0003800200 */
.L_x_157:
[----:B------:R-:W0:Y:S01]  /*3fe0*/  MUFU.RCP R11, R4 ;  /* 0x00000004000b7308 */ /* 0x000e220000001000 */
[----:B------:R-:W-:Y:S07]  /*3ff0*/  BSSY.RECONVERGENT B5, `(.L_x_159) ;  /* 0x000000d000057945 */ /* 0x000fee0003800200 */
[----:B------:R-:W1:Y:S01]  /*4000*/  FCHK P0, R37, R4 ;  /* 0x0000000425007302 */ /* 0x000e620000000000 */
[----:B0-----:R-:W-:-:S04]  /*4010*/  FFMA R0, -R4, R11, 1 ;  /* 0x3f80000004007423 */ /* 0x001fc8000000010b */
[----:B------:R-:W-:Y:S01]  /*4020*/  FFMA R0, R11, R0, R11 ;  /* 0x000000000b007223 */ /* 0x000fe2000000000b */
[----:B------:R-:W-:-:S03]  /*4030*/  IMAD.MOV.U32 R11, RZ, RZ, R3 ;  /* 0x000000ffff0b7224 */ /* 0x000fc600078e0003 */
        /* <DEDUP_REMOVED lines=8> */
.L_x_160:
[----:B------:R-:W-:Y:S05]  /*40c0*/  BSYNC.RECONVERGENT B5 ;  /* 0x0000000000057941 */ /* 0x000fea0003800200 */
.L_x_159:
[----:B------:R-:W0:Y:S01]  /*40d0*/  LDS R23, [R23+0x4] ;  /* 0x0000040017177984 */ /* 0x000e220000000800 */
[----:B------:R-:W-:Y:S01]  /*40e0*/  FMUL R3, R16, -R11 ;  /* 0x8000000b10037220 */ /* 0x000fe20000400000 */
[----:B------:R-:W-:Y:S01]  /*40f0*/  FADD R29, -R20, 1 ;  /* 0x3f800000141d7421 */ /* 0x000fe20000000100 */
[----:B------:R-:W-:Y:S02]  /*4100*/  IMAD.MOV.U32 R26, RZ, RZ, R35 ;  /* 0x000000ffff1a7224 */ /* 0x000fe400078e0023 */
[----:B------:R-:W-:Y:S01]  /*4110*/  FFMA R0, R14, R27, R3 ;  /* 0x0000001b0e007223 */ /* 0x000fe20000000003 */
[----:B------:R-:W-:Y:S02]  /*4120*/  IMAD.MOV.U32 R28, RZ, RZ, R37 ;  /* 0x000000ffff1c7224 */ /* 0x000fe400078e0025 */
[----:B------:R-:W-:Y:S02]  /*4130*/  IMAD.MOV.U32 R30, RZ, RZ, R7 ;  /* 0x000000ffff1e7224 */ /* 0x000fe400078e0007 */
[----:B------:R-:W-:-:S02]  /*4140*/  FSET.BF.GE.AND R3, R0, RZ, PT ;  /* 0x000000ff0003720a */ /* 0x000fc40003806000 */
[----:B------:R-:W-:-:S03]  /*4150*/  FSETP.GE.AND P0, PT, R0, RZ, PT ;  /* 0x000000ff0000720b */ /* 0x000fc60003f06000 */
[----:B------:R-:W-:-:S04]  /*4160*/  FFMA R3, R29, R3, R20 ;  /* 0x000000031d037223 */ /* 0x000fc80000000014 */
[----:B0-----:R-:W-:-:S05]  /*4170*/  FFMA R33, R0, R3, R23 ;  /* 0x0000000300217223 */ /* 0x001fca0000000017 */
[----:B------:R-:W-:-:S13]  /*4180*/  FSETP.NE.AND P1, PT, |R33|, +INF , PT ;  /* 0x7f8000002100780b */ /* 0x000fda0003f25200 */
[----:B------:R-:W-:-:S07]  /*4190*/  @!P1 FSEL R33, R33, RZ, P0 ;  /* 0x000000ff21219208 */ /* 0x000fce0000000000 */
.L_x_155:
[----:B------:R-:W-:Y:S05]  /*41a0*/  BSYNC.RECONVERGENT B4 ;  /* 0x0000000000047941 */ /* 0x000fea0003800200 */
.L_x_154:
[----:B------:R-:W-:Y:S01]  /*41b0*/  IMAD.WIDE.U32 R2, R30, 0x4, R18 ;  /* 0x000000041e027825 */ /* 0x000fe200078e0012 */
[----:B------:R-:W-:-:S03]  /*41c0*/  LOP3.LUT R23, R5, 0x1fe, RZ, 0xc0, !PT ;  /* 0x000001fe05177812 */ /* 0x000fc600078ec0ff */
[----:B------:R-:W-:Y:S01]  /*41d0*/  VIADD R25, R25, 0x2 ;  /* 0x0000000219197836 */ /* 0x000fe20000000000 */
[----:B------:R0:W-:Y:S04]  /*41e0*/  STG.E desc[UR12][R2.64], R33 ;  /* 0x0000002102007986 */ /* 0x0001e8000c10190c */
[----:B------:R-:W-:-:S13]  /*41f0*/  ISETP.NE.AND P0, PT, R25, R23, PT ;  /* 0x000000171900720c */ /* 0x000fda0003f05270 */
[----:B0-----:R-:W-:Y:S05]  /*4200*/  @P0 BRA `(.L_x_161) ;  /* 0xfffffff4003c0947 */ /* 0x001fea000383ffff */
[----:B------:R-:W-:Y:S05]  /*4210*/  BSYNC.RECONVERGENT B3 ;  /* 0x0000000000037941 */ /* 0x000fea0003800200 */
.L_x_146:
[----:B------:R-:W-:Y:S05]  /*4220*/  BSYNC.RECONVERGENT B2 ;  /* 0x0000000000027941 */ /* 0x000fea0003800200 */
.L_x_145:
[----:B------:R-:W-:Y:S01]  /*4230*/  LOP3.LUT R5, R5, 0x1, RZ, 0xc0, !PT ;  /* 0x0000000105057812 */ /* 0x000fe200078ec0ff */
[----:B------:R-:W-:Y:S03]  /*4240*/  BSSY.RECONVERGENT B2, `(.L_x_144) ;  /* 0x0000060000027945 */ /* 0x000fe60003800200 */
[----:B------:R-:W-:-:S13]  /*4250*/  ISETP.NE.U32.AND P0, PT, R5, 0x1, PT ;  /* 0x000000010500780c */ /* 0x000fda0003f05070 */
[----:B------:R-:W-:Y:S05]  /*4260*/  @P0 BRA `(.L_x_162) ;  /* 0x0000000400740947 */ /* 0x000fea0003800000 */
[----:B------:R-:W-:Y:S01]  /*4270*/  IMAD R6, R6, 0x100, R23 ;  /* 0x0000010006067824 */ /* 0x000fe200078e0217 */
[----:B------:R-:W-:Y:S01]  /*4280*/  BSSY.RECONVERGENT B3, `(.L_x_163) ;  /* 0x0000059000037945 */ /* 0x000fe20003800200 */
[----:B-1----:R-:W-:-:S03]  /*4290*/  IMAD.MOV.U32 R31, RZ, RZ, 0x7fffffff ;  /* 0x7fffffffff1f7424 */ /* 0x002fc600078e00ff */
[----:B------:R-:W-:-:S13]  /*42a0*/  ISETP.GE.AND P0, PT, R6, R7, PT ;  /* 0x000000070600720c */ /* 0x000fda0003f06270 */
[----:B------:R-:W-:Y:S05]  /*42b0*/  @!P0 BRA `(.L_x_164) ;  /* 0x0000000400548947 */ /* 0x000fea0003800000 */
[----:B------:R-:W-:Y:S01]  /*42c0*/  ISETP.GE.AND P0, PT, R6, R13, PT ;  /* 0x0000000d0600720c */ /* 0x000fe20003f06270 */
[----:B------:R-:W-:-:S12]  /*42d0*/  FADD R5, -R20, 1 ;  /* 0x3f80000014057421 */ /* 0x000fd80000000100 */
[----:B------:R-:W-:Y:S05]  /*42e0*/  @!P0 BRA `(.L_x_165) ;  /* 0x0000000000588947 */ /* 0x000fea0003800000 */
[----:B------:R-:W0:Y:S01]  /*42f0*/  S2UR UR9, SR_CgaCtaId ;  /* 0x00000000000979c3 */ /* 0x000e220000008800 */
[----:B------:R-:W-:Y:S02]  /*4300*/  UMOV UR5, 0x400 ;  /* 0x0000040000057882 */ /* 0x000fe40000000000 */
[----:B------:R-:W-:-:S04]  /*4310*/  UIADD3 UR5, UPT, UPT, UR5, 0x30, URZ ;  /* 0x0000003005057890 */ /* 0x000fc8000fffe0ff */
[----:B0-----:R-:W-:-:S06]  /*4320*/  ULEA UR5, UR9, UR5, 0x18 ;  /* 0x0000000509057291 */ /* 0x001fcc000f8ec0ff */
[C---:B------:R-:W-:Y:S02]  /*4330*/  LEA R0, R23.reuse, UR5, 0x2 ;  /* 0x0000000517007c11 */ /* 0x040fe4000f8e10ff */
[----:B------:R-:W-:-:S03]  /*4340*/  LEA R23, R23, UR7, 0x2 ;  /* 0x0000000717177c11 */ /* 0x000fc6000f8e10ff */
[----:B------:R-:W0:Y:S04]  /*4350*/  LDS R2, [R0+0x800] ;  /* 0x0008000000027984 */ /* 0x000e280000000800 */
        /* <DEDUP_REMOVED lines=15> */
.L_x_165:
[----:B------:R-:W0:Y:S01]  /*4450*/  S2UR UR9, SR_CgaCtaId ;  /* 0x00000000000979c3 */ /* 0x000e220000008800 */
[----:B------:R-:W-:Y:S01]  /*4460*/  UMOV UR5, 0x400 ;  /* 0x0000040000057882 */ /* 0x000fe20000000000 */
[----:B------:R-:W-:Y:S01]  /*4470*/  ISETP.NE.AND P0, PT, R6, R7, PT ;  /* 0x000000070600720c */ /* 0x000fe20003f05270 */
[----:B------:R-:W-:-:S04]  /*4480*/  UIADD3 UR5, UPT, UPT, UR5, 0x30, URZ ;  /* 0x0000003005057890 */ /* 0x000fc8000fffe0ff */
[----:B0-----:R-:W-:-:S06]  /*4490*/  ULEA UR5, UR9, UR5, 0x18 ;  /* 0x0000000509057291 */ /* 0x001fcc000f8ec0ff */
[----:B------:R-:W-:-:S05]  /*44a0*/  LEA R2, R23, UR5, 0x2 ;  /* 0x0000000517027c11 */ /* 0x000fca000f8e10ff */
[----:B------:R-:W0:Y:S04]  /*44b0*/  LDS R0, [R2+0x800] ;  /* 0x0008000002007984 */ /* 0x000e280000000800 */
        /* <DEDUP_REMOVED lines=24> */
.L_x_167:
[----:B------:R-:W-:Y:S05]  /*4640*/  BSYNC.RECONVERGENT B4 ;  /* 0x0000000000047941 */ /* 0x000fea0003800200 */
.L_x_166:
        /* <DEDUP_REMOVED lines=14> */
.L_x_169:
[----:B------:R-:W-:Y:S05]  /*4730*/  BSYNC.RECONVERGENT B4 ;  /* 0x0000000000047941 */ /* 0x000fea0003800200 */
.L_x_168:
[----:B------:R-:W-:Y:S01]  /*4740*/  LEA R23, R23, UR7, 0x2 ;  /* 0x0000000717177c11 */ /* 0x000fe2000f8e10ff */
[----:B------:R-:W-:Y:S01]  /*4750*/  FMUL R3, R16, -R11 ;  /* 0x8000000b10037220 */ /* 0x000fe20000400000 */
[----:B------:R-:W-:Y:S02]  /*4760*/  IMAD.MOV.U32 R26, RZ, RZ, R29 ;  /* 0x000000ffff1a7224 */ /* 0x000fe400078e001d */
[----:B------:R-:W-:Y:S01]  /*4770*/  IMAD.MOV.U32 R28, RZ, RZ, R25 ;  /* 0x000000ffff1c7224 */ /* 0x000fe200078e0019 */
[----:B------:R-:W0:Y:S01]  /*4780*/  LDS R31, [R23] ;  /* 0x00000000171f7984 */ /* 0x000e220000000800 */
[----:B------:R-:W-:Y:S01]  /*4790*/  FFMA R0, R14, R27, R3 ;  /* 0x0000001b0e007223 */ /* 0x000fe20000000003 */
[----:B------:R-:W-:-:S04]  /*47a0*/  IMAD.MOV.U32 R6, RZ, RZ, R7 ;  /* 0x000000ffff067224 */ /* 0x000fc800078e0007 */
[C---:B------:R-:W-:Y:S02]  /*47b0*/  FSET.BF.GE.AND R2, R0.reuse, RZ, PT ;  /* 0x000000ff0002720a */ /* 0x040fe40003806000 */
[----:B------:R-:W-:-:S03]  /*47c0*/  FSETP.GE.AND P0, PT, R0, RZ, PT ;  /* 0x000000ff0000720b */ /* 0x000fc60003f06000 */
[----:B------:R-:W-:-:S04]  /*47d0*/  FFMA R5, R5, R2, R20 ;  /* 0x0000000205057223 */ /* 0x000fc80000000014 */
[----:B0-----:R-:W-:-:S05]  /*47e0*/  FFMA R31, R0, R5, R31 ;  /* 0x00000005001f7223 */ /* 0x001fca000000001f */
[----:B------:R-:W-:-:S13]  /*47f0*/  FSETP.NE.AND P1, PT, |R31|, +INF , PT ;  /* 0x7f8000001f00780b */ /* 0x000fda0003f25200 */
[----:B------:R-:W-:-:S07]  /*4800*/  @!P1 FSEL R31, R31, RZ, P0 ;  /* 0x000000ff1f1f9208 */ /* 0x000fce0000000000 */
.L_x_164:
[----:B------:R-:W-:Y:S05]  /*4810*/  BSYNC.RECONVERGENT B3 ;  /* 0x0000000000037941 */ /* 0x000fea0003800200 */
.L_x_163:
[----:B------:R-:W-:-:S05]  /*4820*/  IMAD.WIDE.U32 R2, R6, 0x4, R18 ;  /* 0x0000000406027825 */ /* 0x000fca00078e0012 */
[----:B------:R0:W-:Y:S02]  /*4830*/  STG.E desc[UR12][R2.64], R31 ;  /* 0x0000001f02007986 */ /* 0x0001e4000c10190c */
.L_x_162:
[----:B------:R-:W-:Y:S05]  /*4840*/  BSYNC.RECONVERGENT B2 ;  /* 0x0000000000027941 */ /* 0x000fea0003800200 */
.L_x_144:
[----:B------:R-:W2:Y:S01]  /*4850*/  S2UR UR9, SR_CgaCtaId ;  /* 0x00000000000979c3 */ /* 0x000ea20000008800 */
[C---:B------:R-:W-:Y:S01]  /*4860*/  VIADD R0, R12.reuse, 0x1 ;  /* 0x000000010c007836 */ /* 0x040fe20000000000 */
[----:B------:R-:W-:Y:S01]  /*4870*/  UMOV UR5, 0x400 ;  /* 0x0000040000057882 */ /* 0x000fe20000000000 */
[----:B------:R-:W-:Y:S01]  /*4880*/  UISETP.NE.AND UP0, UPT, UR4, UR14, UPT ;  /* 0x0000000e0400728c */ /* 0x000fe2000bf05270 */
[----:B------:R-:W-:Y:S01]  /*4890*/  LOP3.LUT R12, R12, 0xff, RZ, 0xc0, !PT ;  /* 0x000000ff0c0c7812 */ /* 0x000fe200078ec0ff */
[----:B------:R-:W-:Y:S01]  /*48a0*/  VIADD R8, R8, 0xffffff00 ;  /* 0xffffff0008087836 */ /* 0x000fe20000000000 */
[----:B0-----:R-:W-:-:S04]  /*48b0*/  LOP3.LUT R2, R0, 0xff, RZ, 0xc0, !PT ;  /* 0x000000ff00027812 */ /* 0x001fc800078ec0ff */
[----:B------:R-:W-:-:S04]  /*48c0*/  ISETP.NE.AND P0, PT, R2, 0x2, PT ;  /* 0x000000020200780c */ /* 0x000fc80003f05270 */
[----:B------:R-:W-:-:S09]  /*48d0*/  SEL R0, R0, RZ, P0 ;  /* 0x000000ff00007207 */ /* 0x000fd20000000000 */
[----:B------:R-:W-:Y:S01]  /*48e0*/  @!P0 LOP3.LUT R24, R24, 0x2, RZ, 0x3c, !PT ;  /* 0x0000000218188812 */ /* 0x000fe200078e3cff */
[----:B--2---:R-:W-:-:S06]  /*48f0*/  ULEA UR5, UR9, UR5, 0x18 ;  /* 0x0000000509057291 */ /* 0x004fcc000f8ec0ff */
[----:B------:R-:W-:-:S04]  /*4900*/  LEA R12, R12, UR5, 0x4 ;  /* 0x000000050c0c7c11 */ /* 0x000fc8000f8e20ff */
[----:B------:R0:W-:Y:S02]  /*4910*/  SYNCS.ARRIVE.TRANS64.A1T0 RZ, [R12+URZ+0x8], RZ ;  /* 0x000008ff0cff79a7 */ /* 0x0001e400081000ff */
[----:B0-----:R-:W-:Y:S02]  /*4920*/  PRMT R12, R0, 0x7610, R12 ;  /* 0x00007610000c7816 */ /* 0x001fe4000000000c */
[----:B------:R-:W-:Y:S01]  /*4930*/  PRMT R0, R24, 0x7610, R0 ;  /* 0x0000761018007816 */ /* 0x000fe20000000000 */
[----:B------:R-:W-:Y:S06]  /*4940*/  BRA.U UP0, `(.L_x_170) ;  /* 0xffffffd500b47547 */ /* 0x000fec000b83ffff */
[----:B------:R-:W-:-:S13]  /*4950*/  LOP3.LUT P0, RZ, R0, 0x4, RZ, 0xc0, !PT ;  /* 0x0000000400ff7812 */ /* 0x000fda000780c0ff */
[----:B------:R-:W-:Y:S05]  /*4960*/  @!P0 EXIT ;  /* 0x000000000000894d */ /* 0x000fea0003800000 */
.L_x_98:
[----:B-1----:R-:W1:Y:S01]  /*4970*/  S2R R3, SR_CgaCtaId ;  /* 0x0000000000037919 */ /* 0x002e620000008800 */
[----:B------:R-:W-:Y:S01]  /*4980*/  MOV R0, 0x400 ;  /* 0x0000040000007802 */ /* 0x000fe20000000f00 */
[----:B------:R-:W2:Y:S01]  /*4990*/  S2R R7, SR_SWINHI ;  /* 0x0000000000077919 */ /* 0x000ea20000002f00 */
[----:B------:R-:W3:Y:S02]  /*49a0*/  S2R R9, SR_LANEID ;  /* 0x0000000000097919 */ /* 0x000ee40000000000 */
[----:B-1----:R-:W-:-:S04]  /*49b0*/  LEA R6, R3, R0, 0x18 ;  /* 0x0000000003067211 */ /* 0x002fc800078ec0ff */
[----:B0-----:R-:W-:Y:S02]  /*49c0*/  MOV R4, R6 ;  /* 0x0000000600047202 */ /* 0x001fe40000000f00 */
[----:B--2---:R-:W-:Y:S02]  /*49d0*/  MOV R5, R7 ;  /* 0x0000000700057202 */ /* 0x004fe40000000f00 */
[----:B------:R-:W-:Y:S02]  /*49e0*/  VOTE.ANY R7, PT, PT ;  /* 0x0000000000077806 */ /* 0x000fe400038e0100 */
[----:B------:R-:W-:Y:S02]  /*49f0*/  IADD3 R2, P0, PT, R4, 0x20, RZ ;  /* 0x0000002004027810 */ /* 0x000fe40007f1e0ff */
[----:B------:R-:W-:Y:S05]  /*4a00*/  WARPSYNC R7 ;  /* 0x0000000007007348 */ /* 0x000fea0003800000 */
[----:B------:R-:W-:-:S04]  /*4a10*/  IMAD.X R3, RZ, RZ, R5, P0 ;  /* 0x000000ffff037224 */ /* 0x000fc800000e0605 */
[----:B------:R-:W0:Y:S02]  /*4a20*/  MATCH.ANY.U64 R2, R2 ;  /* 0x00000000020273a1 */ /* 0x000e2400000e8200 */
[----:B0-----:R-:W0:Y:S08]  /*4a30*/  BREV R0, R2 ;  /* 0x0000000200007301 */ /* 0x001e300000000000 */
[----:B0-----:R-:W3:Y:S02]  /*4a40*/  FLO.U32.SH R0, R0 ;  /* 0x0000000000007300 */ /* 0x001ee400000e0400 */
[----:B---3--:R-:W-:-:S13]  /*4a50*/  ISETP.NE.AND P0, PT, R9, R0, PT ;  /* 0x000000000900720c */ /* 0x008fda0003f05270 */
[----:B------:R-:W-:Y:S05]  /*4a60*/  @P0 EXIT ;  /* 0x000000000000094d */ /* 0x000fea0003800000 */
[----:B------:R-:W0:Y:S02]  /*4a70*/  POPC R2, R2 ;  /* 0x0000000200027309 */ /* 0x000e240000000000 */
[----:B0-----:R-:W-:Y:S01]  /*4a80*/  IMAD.MOV R3, RZ, RZ, -R2 ;  /* 0x000000ffff037224 */ /* 0x001fe200078e0a02 */
[----:B------:R-:W-:Y:S01]  /*4a90*/  @!PT LDS RZ, [RZ] ;  /* 0x00000000fffff984 */ /* 0x000fe20000000800 */
[----:B------:R-:W-:Y:S01]  /*4aa0*/  @!PT LDS RZ, [RZ] ;  /* 0x00000000fffff984 */ /* 0x000fe20000000800 */
[----:B------:R-:W-:Y:S01]  /*4ab0*/  @!PT LDS RZ, [RZ] ;  /* 0x00000000fffff984 */ /* 0x000fe20000000800 */
[----:B------:R-:W-:Y:S01]  /*4ac0*/  @!PT LDS RZ, [RZ] ;  /* 0x00000000fffff984 */ /* 0x000fe20000000800 */
[----:B------:R0:W-:Y:S06]  /*4ad0*/  MEMBAR.SC.CTA ;  /* 0x0000000000007992 */ /* 0x0001ec0000000000 */
[----:B0-----:R-:W2:Y:S02]  /*4ae0*/  ATOM.E.ADD.STRONG.SM PT, R5, desc[UR12][R4.64+0x20], R3 ;  /* 0x800020030405798a */ /* 0x001ea400081eb10c */
[----:B--2---:R-:W-:Y:S01]  /*4af0*/  NOP ;  /* 0x0000000000007918 */ /* 0x004fe20000000000 */
[----:B------:R-:W-:-:S13]  /*4b00*/  ISETP.NE.AND P0, PT, R5, R2, PT ;  /* 0x000000020500720c */ /* 0x000fda0003f05270 */
[----:B------:R-:W-:Y:S05]  /*4b10*/  @P0 EXIT ;  /* 0x000000000000094d */ /* 0x000fea0003800000 */
[----:B------:R-:W0:Y:S02]  /*4b20*/  SYNCS.CCTL.IV [R6+URZ] ;  /* 0x00000000060079b1 */ /* 0x000e2400080000ff */
[----:B0-----:R-:W0:Y:S02]  /*4b30*/  SYNCS.CCTL.IV [R6+URZ+0x8] ;  /* 0x00000800060079b1 */ /* 0x001e2400080000ff */
[----:B0-----:R-:W0:Y:S02]  /*4b40*/  SYNCS.CCTL.IV [R6+URZ+0x10] ;  /* 0x00001000060079b1 */ /* 0x001e2400080000ff */
[----:B0-----:R-:W-:Y:S01]  /*4b50*/  SYNCS.CCTL.IV [R6+URZ+0x18] ;  /* 0x00001800060079b1 */ /* 0x001fe200080000ff */
[----:B------:R-:W-:Y:S05]  /*4b60*/  EXIT ;  /* 0x000000000000794d */ /* 0x000fea0003800000 */
        .weak           $__internal_2_$__cuda_sm20_rcp_rn_f32_slowpath
        .type           $__internal_2_$__cuda_sm20_rcp_rn_f32_slowpath,@function
        .size           $__internal_2_$__cuda_sm20_rcp_rn_f32_slowpath,($__internal_3_$__cuda_sm3x_div_rn_noftz_f32_slowpath - $__internal_2_$__cuda_sm20_rcp_rn_f32_slowpath)
$__internal_2_$__cuda_sm20_rcp_rn_f32_slowpath:
[----:B------:R-:W-:Y:S01]  /*4b70*/  IMAD.SHL.U32 R4, R3, 0x2, RZ ;  /* 0x0000000203047824 */ /* 0x000fe200078e00ff */
[----:B------:R-:W-:Y:S04]  /*4b80*/  BSSY.RECONVERGENT B1, `(.L_x_171) ;  /* 0x0000030000017945 */ /* 0x000fe80003800200 */
[----:B------:R-:W-:-:S04]  /*4b90*/  SHF.R.U32.HI R4, RZ, 0x18, R4 ;  /* 0x00000018ff047819 */ /* 0x000fc80000011604 */
[----:B------:R-:W-:-:S13]  /*4ba0*/  ISETP.NE.U32.AND P0, PT, R4, RZ, PT ;  /* 0x000000ff0400720c */ /* 0x000fda0003f05070 */
[----:B------:R-:W-:Y:S05]  /*4bb0*/  @P0 BRA `(.L_x_172) ;  /* 0x0000000000280947 */ /* 0x000fea0003800000 */
[----:B------:R-:W-:-:S05]  /*4bc0*/  IMAD.SHL.U32 R4, R3, 0x2, RZ ;  /* 0x0000000203047824 */ /* 0x000fca00078e00ff */
[----:B------:R-:W-:-:S13]  /*4bd0*/  ISETP.NE.AND P0, PT, R4, RZ, PT ;  /* 0x000000ff0400720c */ /* 0x000fda0003f05270 */
[----:B------:R-:W-:Y:S01]  /*4be0*/  @P0 FFMA R8, R3, 1.84467440737095516160e+19, RZ ;  /* 0x5f80000003080823 */ /* 0x000fe200000000ff */
[----:B------:R-:W-:Y:S08]  /*4bf0*/  @!P0 MUFU.RCP R5, R3 ;  /* 0x0000000300058308 */ /* 0x000ff00000001000 */
[----:B------:R-:W0:Y:S02]  /*4c00*/  @P0 MUFU.RCP R9, R8 ;  /* 0x0000000800090308 */ /* 0x000e240000001000 */
[----:B0-----:R-:W-:-:S04]  /*4c10*/  @P0 FFMA R4, R8, R9, -1 ;  /* 0xbf80000008040423 */ /* 0x001fc80000000009 */
[----:B------:R-:W-:-:S04]  /*4c20*/  @P0 FADD.FTZ R4, -R4, -RZ ;  /* 0x800000ff04040221 */ /* 0x000fc80000010100 */
[----:B------:R-:W-:-:S04]  /*4c30*/  @P0 FFMA R4, R9, R4, R9 ;  /* 0x0000000409040223 */ /* 0x000fc80000000009 */
[----:B------:R-:W-:Y:S01]  /*4c40*/  @P0 FFMA R5, R4, 1.84467440737095516160e+19, RZ ;  /* 0x5f80000004050823 */ /* 0x000fe200000000ff */
[----:B------:R-:W-:Y:S06]  /*4c50*/  BRA `(.L_x_173) ;  /* 0x0000000000887947 */ /* 0x000fec0003800000 */
.L_x_172:
[----:B------:R-:W-:-:S05]  /*4c60*/  VIADD R5, R4, 0xffffff03 ;  /* 0xffffff0304057836 */ /* 0x000fca0000000000 */
[----:B------:R-:W-:-:S13]  /*4c70*/  ISETP.GT.U32.AND P0, PT, R5, 0x1, PT ;  /* 0x000000010500780c */ /* 0x000fda0003f04070 */
[----:B------:R-:W-:Y:S05]  /*4c80*/  @P0 BRA `(.L_x_174) ;  /* 0x0000000000780947 */ /* 0x000fea0003800000 */
[----:B------:R-:W-:Y:S01]  /*4c90*/  LOP3.LUT R8, R3, 0x7fffff, RZ, 0xc0, !PT ;  /* 0x007fffff03087812 */ /* 0x000fe200078ec0ff */
[----:B------:R-:W-:-:S03]  /*4ca0*/  IMAD.MOV.U32 R12, RZ, RZ, 0x3 ;  /* 0x00000003ff0c7424 */ /* 0x000fc600078e00ff */
[----:B------:R-:W-:Y:S02]  /*4cb0*/  LOP3.LUT R8, R8, 0x3f800000, RZ, 0xfc, !PT ;  /* 0x3f80000008087812 */ /* 0x000fe400078efcff */
[----:B------:R-:W-:Y:S02]  /*4cc0*/  SHF.L.U32 R15, R12, R5, RZ ;  /* 0x000000050c0f7219 */ /* 0x000fe400000006ff */
[----:B------:R-:W0:Y:S02]  /*4cd0*/  MUFU.RCP R9, R8 ;  /* 0x0000000800097308 */ /* 0x000e240000001000 */
        /* <DEDUP_REMOVED lines=8> */
[----:B------:R-:W-:-:S03]  /*4d60*/  LOP3.LUT R8, R15, R10, RZ, 0xc0, !PT ;  /* 0x0000000a0f087212 */ /* 0x000fc600078ec0ff */
[----:B------:R-:W-:Y:S01]  /*4d70*/  IMAD.MOV R9, RZ, RZ, -R9 ;  /* 0x000000ffff097224 */ /* 0x000fe200078e0a09 */
[----:B------:R-:W-:-:S04]  /*4d80*/  SHF.R.U32.HI R8, RZ, R5, R8 ;  /* 0x00000005ff087219 */ /* 0x000fc80000011608 */
[----:B------:R-:W-:Y:S02]  /*4d90*/  LOP3.LUT P1, RZ, R9, R5, R10, 0xf8, !PT ;  /* 0x0000000509ff7212 */ /* 0x000fe4000782f80a */
[C---:B------:R-:W-:Y:S02]  /*4da0*/  LOP3.LUT P0, RZ, R8.reuse, 0x1, RZ, 0xc0, !PT ;  /* 0x0000000108ff7812 */ /* 0x040fe4000780c0ff */
[----:B------:R-:W-:-:S04]  /*4db0*/  LOP3.LUT P2, RZ, R8, 0x2, RZ, 0xc0, !PT ;  /* 0x0000000208ff7812 */ /* 0x000fc8000784c0ff */
[----:B------:R-:W-:Y:S02]  /*4dc0*/  PLOP3.LUT P0, PT, P0, P1, P2, 0xe0, 0x0 ;  /* 0x000000000000781c */ /* 0x000fe40000703c20 */
[----:B------:R-:W-:Y:S02]  /*4dd0*/  LOP3.LUT P1, RZ, R3, 0x7fffff, RZ, 0xc0, !PT ;  /* 0x007fffff03ff7812 */ /* 0x000fe4000782c0ff */
[----:B------:R-:W-:-:S05]  /*4de0*/  SEL R5, RZ, 0x1, !P0 ;  /* 0x00000001ff057807 */ /* 0x000fca0004000000 */
[----:B------:R-:W-:-:S05]  /*4df0*/  IMAD.MOV R5, RZ, RZ, -R5 ;  /* 0x000000ffff057224 */ /* 0x000fca00078e0a05 */
[----:B------:R-:W-:Y:S01]  /*4e00*/  ISETP.GE.AND P0, PT, R5, RZ, PT ;  /* 0x000000ff0500720c */ /* 0x000fe20003f06270 */
[----:B------:R-:W-:-:S05]  /*4e10*/  VIADD R5, R4, 0xffffff04 ;  /* 0xffffff0404057836 */ /* 0x000fca0000000000 */
[----:B------:R-:W-:-:S07]  /*4e20*/  SHF.R.U32.HI R10, RZ, R5, R10 ;  /* 0x00000005ff0a7219 */ /* 0x000fce000001160a */
[----:B------:R-:W-:-:S04]  /*4e30*/  @!P0 VIADD R10, R10, 0x1 ;  /* 0x000000010a0a8836 */ /* 0x000fc80000000000 */
[----:B------:R-:W-:-:S05]  /*4e40*/  @!P1 IMAD.SHL.U32 R10, R10, 0x2, RZ ;  /* 0x000000020a0a9824 */ /* 0x000fca00078e00ff */
[----:B------:R-:W-:Y:S01]  /*4e50*/  LOP3.LUT R5, R10, 0x80000000, R3, 0xf8, !PT ;  /* 0x800000000a057812 */ /* 0x000fe200078ef803 */
[----:B------:R-:W-:Y:S06]  /*4e60*/  BRA `(.L_x_173) ;  /* 0x0000000000047947 */ /* 0x000fec0003800000 */
.L_x_174:
[----:B------:R0:W1:Y:S02]  /*4e70*/  MUFU.RCP R5, R3 ;  /* 0x0000000300057308 */ /* 0x0000640000001000 */
.L_x_173:
[----:B------:R-:W-:Y:S05]  /*4e80*/  BSYNC.RECONVERGENT B1 ;  /* 0x0000000000017941 */ /* 0x000fea0003800200 */
.L_x_171:
[----:B-1----:R-:W-:Y:S02]  /*4e90*/  IMAD.MOV.U32 R22, RZ, RZ, R5 ;  /* 0x000000ffff167224 */ /* 0x002fe400078e0005 */
[----:B------:R-:W-:Y:S02]  /*4ea0*/  IMAD.MOV.U32 R4, RZ, RZ, R6 ;  /* 0x000000ffff047224 */ /* 0x000fe400078e0006 */
[----:B------:R-:W-:-:S04]  /*4eb0*/  IMAD.MOV.U32 R5, RZ, RZ, 0x0 ;  /* 0x00000000ff057424 */ /* 0x000fc800078e00ff */
[----:B0-----:R-:W-:Y:S05]  /*4ec0*/  RET.REL.NODEC R4 `(reverse_rsi_batch_f32) ;  /* 0xffffffb0044c7950 */ /* 0x001fea0003c3ffff */
        .weak           $__internal_3_$__cuda_sm3x_div_rn_noftz_f32_slowpath
        .type           $__internal_3_$__cuda_sm3x_div_rn_noftz_f32_slowpath,@function
        .size           $__internal_3_$__cuda_sm3x_div_rn_noftz_f32_slowpath,(.L_x_190 - $__internal_3_$__cuda_sm3x_div_rn_noftz_f32_slowpath)
$__internal_3_$__cuda_sm3x_div_rn_noftz_f32_slowpath:
[--C-:B------:R-:W-:Y:S01]  /*4ed0*/  SHF.R.U32.HI R27, RZ, 0x17, R4.reuse ;  /* 0x00000017ff1b7819 */ /* 0x100fe20000011604 */
[----:B------:R-:W-:Y:S01]  /*4ee0*/  BSSY.RECONVERGENT B0, `(.L_x_175) ;  /* 0x0000063000007945 */ /* 0x000fe20003800200 */
[----:B------:R-:W-:Y:S01]  /*4ef0*/  SHF.R.U32.HI R32, RZ, 0x17, R3 ;  /* 0x00000017ff207819 */ /* 0x000fe20000011603 */
[----:B------:R-:W-:Y:S01]  /*4f00*/  IMAD.MOV.U32 R34, RZ, RZ, R4 ;  /* 0x000000ffff227224 */ /* 0x000fe200078e0004 */
[----:B------:R-:W-:Y:S02]  /*4f10*/  LOP3.LUT R27, R27, 0xff, RZ, 0xc0, !PT ;  /* 0x000000ff1b1b7812 */ /* 0x000fe400078ec0ff */
[----:B------:R-:W-:-:S03]  /*4f20*/  LOP3.LUT R32, R32, 0xff, RZ, 0xc0, !PT ;  /* 0x000000ff20207812 */ /* 0x000fc600078ec0ff */
[----:B------:R-:W-:Y:S02]  /*4f30*/  VIADD R31, R27, 0xffffffff ;  /* 0xffffffff1b1f7836 */ /* 0x000fe40000000000 */
[----:B------:R-:W-:-:S03]  /*4f40*/  VIADD R33, R32, 0xffffffff ;  /* 0xffffffff20217836 */ /* 0x000fc60000000000 */
[----:B------:R-:W-:-:S04]  /*4f50*/  ISETP.GT.U32.AND P0, PT, R31, 0xfd, PT ;  /* 0x000000fd1f00780c */ /* 0x000fc80003f04070 */
[----:B------:R-:W-:-:S13]  /*4f60*/  ISETP.GT.U32.OR P0, PT, R33, 0xfd, P0 ;  /* 0x000000fd2100780c */ /* 0x000fda0000704470 */
[----:B------:R-:W-:Y:S01]  /*4f70*/  @!P0 IMAD.MOV.U32 R28, RZ, RZ, RZ ;  /* 0x000000ffff1c8224 */ /* 0x000fe200078e00ff */
        /* <DEDUP_REMOVED lines=19> */
[----:B------:R-:W-:Y:S02]  /*50b0*/  @P0 IMAD.MOV.U32 R28, RZ, RZ, RZ ;  /* 0x000000ffff1c0224 */ /* 0x000fe400078e00ff */
[----:B------:R-:W-:Y:S01]  /*50c0*/  @!P0 FFMA R3, R3, 1.84467440737095516160e+19, RZ ;  /* 0x5f80000003038823 */ /* 0x000fe200000000ff */
[----:B------:R-:W-:Y:S02]  /*50d0*/  @!P0 IMAD.MOV.U32 R28, RZ, RZ, -0x40 ;  /* 0xffffffc0ff1c8424 */ /* 0x000fe400078e00ff */
[----:B------:R-:W-:Y:S02]  /*50e0*/  @!P1 FFMA R34, R4, 1.84467440737095516160e+19, RZ ;  /* 0x5f80000004229823 */ /* 0x000fe400000000ff */
[----:B------:R-:W-:-:S07]  /*50f0*/  @!P1 VIADD R28, R28, 0x40 ;  /* 0x000000401c1c9836 */ /* 0x000fce0000000000 */
.L_x_176:
[----:B------:R-:W-:Y:S01]  /*5100*/  LEA R31, R27, 0xc0800000, 0x17 ;  /* 0xc08000001b1f7811 */ /* 0x000fe200078eb8ff */
[----:B------:R-:W-:Y:S04]  /*5110*/  BSSY.RECONVERGENT B1, `(.L_x_181) ;  /* 0x0000036000017945 */ /* 0x000fe80003800200 */
[----:B------:R-:W-:-:S04]  /*5120*/  IMAD.IADD R36, R34, 0x1, -R31 ;  /* 0x0000000122247824 */ /* 0x000fc800078e0a1f */
[----:B------:R0:W1:Y:S01]  /*5130*/  MUFU.RCP R31, R36 ;  /* 0x00000024001f7308 */ /* 0x0000620000001000 */
[----:B------:R-:W-:Y:S01]  /*5140*/  FADD.FTZ R34, -R36, -RZ ;  /* 0x800000ff24227221 */ /* 0x000fe20000010100 */
[----:B0-----:R-:W-:-:S04]  /*5150*/  VIADD R36, R32, 0xffffff81 ;  /* 0xffffff8120247836 */ /* 0x001fc80000000000 */
[C---:B------:R-:W-:Y:S01]  /*5160*/  IMAD R3, R36.reuse, -0x800000, R3 ;  /* 0xff80000024037824 */ /* 0x040fe200078e0203 */
[----:B------:R-:W-:Y:S01]  /*5170*/  IADD3 R27, PT, PT, R36, 0x7f, -R27 ;  /* 0x0000007f241b7810 */ /* 0x000fe20007ffe81b */
[----:B-1----:R-:W-:-:S04]  /*5180*/  FFMA R32, R31, R34, 1 ;  /* 0x3f8000001f207423 */ /* 0x002fc80000000022 */
[----:B------:R-:W-:Y:S02]  /*5190*/  IMAD.IADD R28, R27, 0x1, R28 ;  /* 0x000000011b1c7824 */ /* 0x000fe400078e021c */
        /* <DEDUP_REMOVED lines=8> */
[----:B------:R-:W-:-:S04]  /*5220*/  IMAD.IADD R27, R27, 0x1, R28 ;  /* 0x000000011b1b7824 */ /* 0x000fc800078e021c */
[----:B------:R-:W-:-:S05]  /*5230*/  VIADD R31, R27, 0xffffffff ;  /* 0xffffffff1b1f7836 */ /* 0x000fca0000000000 */
        /* <DEDUP_REMOVED lines=9> */
[CCC-:B------:R-:W-:Y:S01]  /*52d0*/  FFMA.RZ R28, R32.reuse, R34.reuse, R33.reuse ;  /* 0x00000022201c7223 */ /* 0x1c0fe2000000c021 */
[CCC-:B------:R-:W-:Y:S01]  /*52e0*/  FFMA.RP R31, R32.reuse, R34.reuse, R33.reuse ;  /* 0x00000022201f7223 */ /* 0x1c0fe20000008021 */
[----:B------:R-:W-:Y:S01]  /*52f0*/  FFMA.RM R32, R32, R34, R33 ;  /* 0x0000002220207223 */ /* 0x000fe20000004021 */
[C---:B------:R-:W-:Y:S02]  /*5300*/  ISETP.NE.AND P2, PT, R27.reuse, RZ, PT ;  /* 0x000000ff1b00720c */ /* 0x040fe40003f45270 */
[----:B------:R-:W-:Y:S02]  /*5310*/  LOP3.LUT R28, R28, 0x7fffff, RZ, 0xc0, !PT ;  /* 0x007fffff1c1c7812 */ /* 0x000fe400078ec0ff */
[C---:B------:R-:W-:Y:S02]  /*5320*/  ISETP.NE.AND P1, PT, R27.reuse, RZ, PT ;  /* 0x000000ff1b00720c */ /* 0x040fe40003f25270 */
[----:B------:R-:W-:Y:S01]  /*5330*/  LOP3.LUT R33, R28, 0x800000, RZ, 0xfc, !PT ;  /* 0x008000001c217812 */ /* 0x000fe200078efcff */
[----:B------:R-:W-:Y:S01]  /*5340*/  VIADD R28, R27, 0x20 ;  /* 0x000000201b1c7836 */ /* 0x000fe20000000000 */
[----:B------:R-:W-:Y:S01]  /*5350*/  FSETP.NEU.FTZ.AND P0, PT, R31, R32, PT ;  /* 0x000000201f00720b */ /* 0x000fe20003f1d000 */
[----:B------:R-:W-:-:S03]  /*5360*/  IMAD.MOV R27, RZ, RZ, -R27 ;  /* 0x000000ffff1b7224 */ /* 0x000fc600078e0a1b */
[----:B------:R-:W-:Y:S02]  /*5370*/  SHF.L.U32 R28, R33, R28, RZ ;  /* 0x0000001c211c7219 */ /* 0x000fe400000006ff */
[----:B------:R-:W-:Y:S02]  /*5380*/  SEL R32, R27, RZ, P2 ;  /* 0x000000ff1b207207 */ /* 0x000fe40001000000 */
[----:B------:R-:W-:Y:S02]  /*5390*/  ISETP.NE.AND P1, PT, R28, RZ, P1 ;  /* 0x000000ff1c00720c */ /* 0x000fe40000f25270 */
[----:B------:R-:W-:Y:S02]  /*53a0*/  SHF.R.U32.HI R32, RZ, R32, R33 ;  /* 0x00000020ff207219 */ /* 0x000fe40000011621 */
[----:B------:R-:W-:Y:S02]  /*53b0*/  PLOP3.LUT P0, PT, P0, P1, PT, 0xf8, 0x8f ;  /* 0x00000000008f781c */ /* 0x000fe40000703f70 */
[----:B------:R-:W-:-:S02]  /*53c0*/  SHF.R.U32.HI R28, RZ, 0x1, R32 ;  /* 0x00000001ff1c7819 */ /* 0x000fc40000011620 */
[----:B------:R-:W-:-:S04]  /*53d0*/  SEL R27, RZ, 0x1, !P0 ;  /* 0x00000001ff1b7807 */ /* 0x000fc80004000000 */
[----:B------:R-:W-:-:S04]  /*53e0*/  LOP3.LUT R27, R27, 0x1, R28, 0xf8, !PT ;  /* 0x000000011b1b7812 */ /* 0x000fc800078ef81c */
[----:B------:R-:W-:-:S05]  /*53f0*/  LOP3.LUT R27, R27, R32, RZ, 0xc0, !PT ;  /* 0x000000201b1b7212 */ /* 0x000fca00078ec0ff */
[----:B------:R-:W-:-:S05]  /*5400*/  IMAD.IADD R28, R28, 0x1, R27 ;  /* 0x000000011c1c7824 */ /* 0x000fca00078e021b */
[----:B------:R-:W-:Y:S01]  /*5410*/  LOP3.LUT R3, R28, R3, RZ, 0xfc, !PT ;  /* 0x000000031c037212 */ /* 0x000fe200078efcff */
[----:B------:R-:W-:Y:S06]  /*5420*/  BRA `(.L_x_184) ;  /* 0x0000000000107947 */ /* 0x000fec0003800000 */
.L_x_183:
[----:B------:R-:W-:-:S04]  /*5430*/  LOP3.LUT R3, R3, 0x80000000, RZ, 0xc0, !PT ;  /* 0x8000000003037812 */ /* 0x000fc800078ec0ff */
[----:B------:R-:W-:Y:S01]  /*5440*/  LOP3.LUT R3, R3, 0x7f800000, RZ, 0xfc, !PT ;  /* 0x7f80000003037812 */ /* 0x000fe200078efcff */
[----:B------:R-:W-:Y:S06]  /*5450*/  BRA `(.L_x_184) ;  /* 0x0000000000047947 */ /* 0x000fec0003800000 */
.L_x_182:
[----:B------:R-:W-:-:S07]  /*5460*/  IMAD R3, R28, 0x800000, R3 ;  /* 0x008000001c037824 */ /* 0x000fce00078e0203 */
.L_x_184:
[----:B------:R-:W-:Y:S05]  /*5470*/  BSYNC.RECONVERGENT B1 ;  /* 0x0000000000017941 */ /* 0x000fea0003800200 */
.L_x_181:
[----:B------:R-:W-:Y:S05]  /*5480*/  BRA `(.L_x_185) ;  /* 0x0000000000207947 */ /* 0x000fea0003800000 */
.L_x_180:
[----:B------:R-:W-:-:S04]  /*5490*/  LOP3.LUT R3, R34, 0x80000000, R3, 0x48, !PT ;  /* 0x8000000022037812 */ /* 0x000fc800078e4803 */
[----:B------:R-:W-:Y:S01]  /*54a0*/  LOP3.LUT R3, R3, 0x7f800000, RZ, 0xfc, !PT ;  /* 0x7f80000003037812 */ /* 0x000fe200078efcff */
[----:B------:R-:W-:Y:S06]  /*54b0*/  BRA `(.L_x_185) ;  /* 0x0000000000147947 */ /* 0x000fec0003800000 */
.L_x_179:
[----:B------:R-:W-:Y:S01]  /*54c0*/  LOP3.LUT R3, R34, 0x80000000, R3, 0x48, !PT ;  /* 0x8000000022037812 */ /* 0x000fe200078e4803 */
[----:B------:R-:W-:Y:S06]  /*54d0*/  BRA `(.L_x_185) ;  /* 0x00000000000c7947 */ /* 0x000fec0003800000 */
.L_x_178:
[----:B------:R-:W0:Y:S01]  /*54e0*/  MUFU.RSQ R3, -QNAN ;  /* 0xffc0000000037908 */ /* 0x000e220000001400 */
[----:B------:R-:W-:Y:S05]  /*54f0*/  BRA `(.L_x_185) ;  /* 0x0000000000047947 */ /* 0x000fea0003800000 */
.L_x_177:
[----:B------:R-:W-:-:S07]  /*5500*/  FADD.FTZ R3, R3, R4 ;  /* 0x0000000403037221 */ /* 0x000fce0000010000 */
.L_x_185:
[----:B------:R-:W-:Y:S05]  /*5510*/  BSYNC.RECONVERGENT B0 ;  /* 0x0000000000007941 */ /* 0x000fea0003800200 */
.L_x_175:
[----:B------:R-:W-:-:S04]  /*5520*/  IMAD.MOV.U32 R27, RZ, RZ, 0x0 ;  /* 0x00000000ff1b7424 */ /* 0x000fc800078e00ff */
[----:B0-----:R-:W-:Y:S05]  /*5530*/  RET.REL.NODEC R26 `(reverse_rsi_batch_f32) ;  /* 0xffffffa81ab07950 */ /* 0x001fea0003c3ffff */
.L_x_186:
        /* <DEDUP_REMOVED lines=12> */
.L_x_190:


//--------------------- .nv.shared.reverse_rsi_many_series_one_param_f32 --------------------------
	.section	.nv.shared.reverse_rsi_many_series_one_param_f32,"aw",@nobits
	.sectionflags	@""
	.align	16
	.zero		1024


//--------------------- .nv.shared.reserved.0     --------------------------
	.section	.nv.shared.reserved.0,"aw",@nobits
	.weak		__nv_reservedSMEM_offset_0_alias
	.size		__nv_reservedSMEM_offset_0_alias, 0, 64
	.other		__nv_reservedSMEM_offset_0_alias,@"STO_CUDA_RESERVED_SHARED STV_DEFAULT"
__nv_reservedSMEM_offset_0_alias:
	.zero		0
	.zero		64


//--------------------- .nv.shared.reverse_rsi_batch_f32 --------------------------
	.section	.nv.shared.reverse_rsi_batch_f32,"aw",@nobits
	.sectionflags	@""
	.align	16
.nv.shared.reverse_rsi_batch_f32:
	.zero		1072


//--------------------- .nv.constant0.reverse_rsi_many_series_one_param_f32 --------------------------
	.section	.nv.constant0.reverse_rsi_many_series_one_param_f32,"a",@progbits
	.sectionflags	@""
	.align	4
.nv.constant0.reverse_rsi_many_series_one_param_f32:
	.zero		936


//--------------------- .nv.constant0.reverse_rsi_batch_f32 --------------------------
	.section	.nv.constant0.reverse_rsi_batch_f32,"a",@progbits
	.sectionflags	@""
	.align	4
.nv.constant0.reverse_rsi_batch_f32:
	.zero		944


//--------------------- SYMBOLS --------------------------

	.type		.nv.reservedSmem.offset0,@object
	.size		.nv.reservedSmem.offset0,0x4
	.type		.nv.reservedSmem.cap,@object
	.size		.nv.reservedSmem.cap,0x4
